//
// Generated by NVIDIA NVVM Compiler
//
// Compiler Build ID: CL-36424714
// Cuda compilation tools, release 13.0, V13.0.88
// Based on NVVM 20.0.0
//

.version 9.0
.target sm_100
.address_size 64

	// .globl	_Z15floyd_kernel_2DPiii
.shared .align 4 .f32 mx;
.extern .shared .align 16 .b8 sdata[];
.extern .shared .align 16 .b8 sdataD[];

.visible .entry _Z15floyd_kernel_2DPiii(
	.param .u64 .ptr .align 1 _Z15floyd_kernel_2DPiii_param_0,
	.param .u32 _Z15floyd_kernel_2DPiii_param_1,
	.param .u32 _Z15floyd_kernel_2DPiii_param_2
)
{
	.reg .pred 	%p<7>;
	.reg .b32 	%r<21>;
	.reg .b64 	%rd<9>;

	ld.param.u64 	%rd1, [_Z15floyd_kernel_2DPiii_param_0];
	ld.param.u32 	%r3, [_Z15floyd_kernel_2DPiii_param_1];
	ld.param.u32 	%r4, [_Z15floyd_kernel_2DPiii_param_2];
	mov.u32 	%r5, %ctaid.x;
	mov.u32 	%r6, %ntid.x;
	mov.u32 	%r7, %tid.x;
	mad.lo.s32 	%r1, %r5, %r6, %r7;
	mov.u32 	%r8, %ctaid.y;
	mov.u32 	%r9, %ntid.y;
	mov.u32 	%r10, %tid.y;
	mad.lo.s32 	%r2, %r8, %r9, %r10;
	max.s32 	%r11, %r2, %r1;
	setp.ge.s32 	%p1, %r11, %r3;
	@%p1 bra 	$L__BB0_3;
	setp.eq.s32 	%p2, %r2, %r1;
	setp.eq.s32 	%p3, %r2, %r4;
	or.pred  	%p4, %p2, %p3;
	setp.eq.s32 	%p5, %r1, %r4;
	or.pred  	%p6, %p5, %p4;
	@%p6 bra 	$L__BB0_3;
	cvta.to.global.u64 	%rd2, %rd1;
	mul.lo.s32 	%r12, %r3, %r2;
	add.s32 	%r13, %r12, %r1;
	mul.wide.s32 	%rd3, %r13, 4;
	add.s64 	%rd4, %rd2, %rd3;
	ld.global.u32 	%r14, [%rd4];
	add.s32 	%r15, %r12, %r4;
	mul.wide.s32 	%rd5, %r15, 4;
	add.s64 	%rd6, %rd2, %rd5;
	ld.global.u32 	%r16, [%rd6];
	mad.lo.s32 	%r17, %r4, %r3, %r1;
	mul.wide.s32 	%rd7, %r17, 4;
	add.s64 	%rd8, %rd2, %rd7;
	ld.global.u32 	%r18, [%rd8];
	add.s32 	%r19, %r18, %r16;
	min.s32 	%r20, %r14, %r19;
	st.global.u32 	[%rd4], %r20;
$L__BB0_3:
	ret;

}
	// .globl	_Z24reduceMediaAritmetica_1DPiPli
.visible .entry _Z24reduceMediaAritmetica_1DPiPli(
	.param .u64 .ptr .align 1 _Z24reduceMediaAritmetica_1DPiPli_param_0,
	.param .u64 .ptr .align 1 _Z24reduceMediaAritmetica_1DPiPli_param_1,
	.param .u32 _Z24reduceMediaAritmetica_1DPiPli_param_2
)
{
	.reg .pred 	%p<6>;
	.reg .b32 	%r<16>;
	.reg .b32 	%f<9>;
	.reg .b64 	%rd<10>;

	ld.param.u64 	%rd1, [_Z24reduceMediaAritmetica_1DPiPli_param_0];
	ld.param.u64 	%rd2, [_Z24reduceMediaAritmetica_1DPiPli_param_1];
	ld.param.u32 	%r8, [_Z24reduceMediaAritmetica_1DPiPli_param_2];
	mov.u32 	%r1, %tid.x;
	mov.u32 	%r2, %ctaid.x;
	mov.u32 	%r15, %ntid.x;
	mad.lo.s32 	%r4, %r2, %r15, %r1;
	mul.lo.s32 	%r9, %r8, %r8;
	setp.ge.s32 	%p1, %r4, %r9;
	mov.f32 	%f8, 0f00000000;
	@%p1 bra 	$L__BB1_2;
	cvta.to.global.u64 	%rd3, %rd1;
	mul.wide.s32 	%rd4, %r4, 4;
	add.s64 	%rd5, %rd3, %rd4;
	ld.global.u32 	%r10, [%rd5];
	cvt.rn.f32.s32 	%f8, %r10;
$L__BB1_2:
	shl.b32 	%r11, %r1, 2;
	mov.u32 	%r12, sdata;
	add.s32 	%r5, %r12, %r11;
	st.shared.f32 	[%r5], %f8;
	bar.sync 	0;
	setp.lt.u32 	%p2, %r15, 2;
	@%p2 bra 	$L__BB1_6;
$L__BB1_3:
	shr.u32 	%r7, %r15, 1;
	setp.ge.u32 	%p3, %r1, %r7;
	@%p3 bra 	$L__BB1_5;
	shl.b32 	%r13, %r7, 2;
	add.s32 	%r14, %r5, %r13;
	ld.shared.f32 	%f4, [%r14];
	ld.shared.f32 	%f5, [%r5];
	add.f32 	%f6, %f4, %f5;
	st.shared.f32 	[%r5], %f6;
$L__BB1_5:
	bar.sync 	0;
	setp.gt.u32 	%p4, %r15, 3;
	mov.u32 	%r15, %r7;
	@%p4 bra 	$L__BB1_3;
$L__BB1_6:
	setp.ne.s32 	%p5, %r1, 0;
	@%p5 bra 	$L__BB1_8;
	ld.shared.f32 	%f7, [sdata];
	cvt.rzi.s64.f32 	%rd6, %f7;
	cvta.to.global.u64 	%rd7, %rd2;
	mul.wide.u32 	%rd8, %r2, 8;
	add.s64 	%rd9, %rd7, %rd8;
	st.global.u64 	[%rd9], %rd6;
$L__BB1_8:
	ret;

}
	// .globl	_Z19inicializarVectoresPfS_i
.visible .entry _Z19inicializarVectoresPfS_i(
	.param .u64 .ptr .align 1 _Z19inicializarVectoresPfS_i_param_0,
	.param .u64 .ptr .align 1 _Z19inicializarVectoresPfS_i_param_1,
	.param .u32 _Z19inicializarVectoresPfS_i_param_2
)
{
	.reg .pred 	%p<2>;
	.reg .b32 	%r<31>;
	.reg .b32 	%f<3>;
	.reg .b64 	%rd<8>;
	.reg .b64 	%fd<9>;

	ld.param.u64 	%rd1, [_Z19inicializarVectoresPfS_i_param_0];
	ld.param.u64 	%rd2, [_Z19inicializarVectoresPfS_i_param_1];
	ld.param.u32 	%r2, [_Z19inicializarVectoresPfS_i_param_2];
	mov.u32 	%r3, %ctaid.x;
	mov.u32 	%r4, %ntid.x;
	mov.u32 	%r5, %tid.x;
	mad.lo.s32 	%r1, %r3, %r4, %r5;
	setp.ge.s32 	%p1, %r1, %r2;
	@%p1 bra 	$L__BB2_2;
	cvta.to.global.u64 	%rd3, %rd1;
	cvta.to.global.u64 	%rd4, %rd2;
	mul.lo.s32 	%r6, %r1, 5;
	mul.hi.s32 	%r7, %r6, -1840700269;
	add.s32 	%r8, %r7, %r6;
	shr.u32 	%r9, %r8, 31;
	shr.s32 	%r10, %r8, 2;
	add.s32 	%r11, %r10, %r9;
	mul.lo.s32 	%r12, %r11, 7;
	sub.s32 	%r13, %r6, %r12;
	add.s32 	%r14, %r13, 1;
	cvt.rn.f64.s32 	%fd1, %r14;
	mul.f64 	%fd2, %fd1, 0d3FF8000000000000;
	mul.hi.s32 	%r15, %r1, 1717986919;
	shr.u32 	%r16, %r15, 31;
	shr.s32 	%r17, %r15, 1;
	add.s32 	%r18, %r17, %r16;
	mul.lo.s32 	%r19, %r18, 5;
	sub.s32 	%r20, %r1, %r19;
	add.s32 	%r21, %r20, 1;
	cvt.rn.f64.s32 	%fd3, %r21;
	div.rn.f64 	%fd4, %fd2, %fd3;
	cvt.rn.f32.f64 	%f1, %fd4;
	mul.wide.s32 	%rd5, %r1, 4;
	add.s64 	%rd6, %rd3, %rd5;
	st.global.f32 	[%rd6], %f1;
	add.s32 	%r22, %r20, 2;
	cvt.rn.f64.s32 	%fd5, %r22;
	add.f64 	%fd6, %fd5, %fd5;
	mul.hi.s32 	%r23, %r1, -1840700269;
	add.s32 	%r24, %r23, %r1;
	shr.u32 	%r25, %r24, 31;
	shr.s32 	%r26, %r24, 2;
	add.s32 	%r27, %r26, %r25;
	mul.lo.s32 	%r28, %r27, 7;
	sub.s32 	%r29, %r1, %r28;
	add.s32 	%r30, %r29, 1;
	cvt.rn.f64.s32 	%fd7, %r30;
	div.rn.f64 	%fd8, %fd6, %fd7;
	cvt.rn.f32.f64 	%f2, %fd8;
	add.s64 	%rd7, %rd4, %rd5;
	st.global.f32 	[%rd7], %f2;
$L__BB2_2:
	ret;

}
	// .globl	_Z8computaCPfS_S_ii
.visible .entry _Z8computaCPfS_S_ii(
	.param .u64 .ptr .align 1 _Z8computaCPfS_S_ii_param_0,
	.param .u64 .ptr .align 1 _Z8computaCPfS_S_ii_param_1,
	.param .u64 .ptr .align 1 _Z8computaCPfS_S_ii_param_2,
	.param .u32 _Z8computaCPfS_S_ii_param_3,
	.param .u32 _Z8computaCPfS_S_ii_param_4
)
{
	.reg .pred 	%p<3>;
	.reg .b32 	%r<19>;
	.reg .b32 	%f<11>;
	.reg .b64 	%rd<15>;

	ld.param.u64 	%rd3, [_Z8computaCPfS_S_ii_param_0];
	ld.param.u64 	%rd5, [_Z8computaCPfS_S_ii_param_1];
	ld.param.u64 	%rd4, [_Z8computaCPfS_S_ii_param_2];
	ld.param.u32 	%r3, [_Z8computaCPfS_S_ii_param_3];
	ld.param.u32 	%r4, [_Z8computaCPfS_S_ii_param_4];
	cvta.to.global.u64 	%rd1, %rd5;
	mul.lo.s32 	%r5, %r4, %r3;
	add.s32 	%r6, %r5, %r4;
	mov.u32 	%r7, %ctaid.y;
	mov.u32 	%r8, %ntid.y;
	mov.u32 	%r9, %tid.y;
	mad.lo.s32 	%r10, %r7, %r8, %r9;
	add.s32 	%r1, %r10, %r5;
	mov.u32 	%r11, %ctaid.x;
	mov.u32 	%r12, %ntid.x;
	mov.u32 	%r13, %tid.x;
	mad.lo.s32 	%r14, %r11, %r12, %r13;
	add.s32 	%r2, %r14, %r5;
	max.s32 	%r15, %r1, %r2;
	setp.ge.s32 	%p1, %r15, %r6;
	@%p1 bra 	$L__BB3_4;
	cvta.to.global.u64 	%rd6, %rd4;
	cvta.to.global.u64 	%rd7, %rd3;
	mul.wide.s32 	%rd8, %r2, 4;
	add.s64 	%rd9, %rd7, %rd8;
	ld.global.f32 	%f2, [%rd9];
	cvt.rn.f32.s32 	%f3, %r1;
	mul.f32 	%f1, %f2, %f3;
	mul.wide.s32 	%rd10, %r1, 4;
	add.s64 	%rd2, %rd6, %rd10;
	mov.b32 	%r16, 0;
	st.global.u32 	[%rd2], %r16;
	cvt.rpi.f32.f32 	%f4, %f1;
	cvt.rzi.s32.f32 	%r17, %f4;
	and.b32  	%r18, %r17, 1;
	setp.eq.b32 	%p2, %r18, 1;
	@%p2 bra 	$L__BB3_3;
	add.s64 	%rd14, %rd1, %rd8;
	ld.global.f32 	%f8, [%rd14];
	add.f32 	%f9, %f1, %f8;
	atom.global.add.f32 	%f10, [%rd2], %f9;
	bra.uni 	$L__BB3_4;
$L__BB3_3:
	add.s64 	%rd12, %rd1, %rd8;
	ld.global.f32 	%f5, [%rd12];
	sub.f32 	%f6, %f1, %f5;
	atom.global.add.f32 	%f7, [%rd2], %f6;
$L__BB3_4:
	ret;

}
	// .globl	_Z11computaC_v2PfS_S_iii
.visible .entry _Z11computaC_v2PfS_S_iii(
	.param .u64 .ptr .align 1 _Z11computaC_v2PfS_S_iii_param_0,
	.param .u64 .ptr .align 1 _Z11computaC_v2PfS_S_iii_param_1,
	.param .u64 .ptr .align 1 _Z11computaC_v2PfS_S_iii_param_2,
	.param .u32 _Z11computaC_v2PfS_S_iii_param_3,
	.param .u32 _Z11computaC_v2PfS_S_iii_param_4,
	.param .u32 _Z11computaC_v2PfS_S_iii_param_5
)
{
	.reg .pred 	%p<3>;
	.reg .b32 	%r<11>;
	.reg .b32 	%f<11>;
	.reg .b64 	%rd<17>;

	ld.param.u64 	%rd3, [_Z11computaC_v2PfS_S_iii_param_0];
	ld.param.u64 	%rd4, [_Z11computaC_v2PfS_S_iii_param_1];
	ld.param.u64 	%rd5, [_Z11computaC_v2PfS_S_iii_param_2];
	ld.param.u32 	%r2, [_Z11computaC_v2PfS_S_iii_param_3];
	ld.param.u32 	%r3, [_Z11computaC_v2PfS_S_iii_param_4];
	ld.param.u32 	%r4, [_Z11computaC_v2PfS_S_iii_param_5];
	cvta.to.global.u64 	%rd1, %rd5;
	cvta.to.global.u64 	%rd2, %rd4;
	mov.u32 	%r5, %ctaid.x;
	mov.u32 	%r6, %ntid.x;
	mov.u32 	%r7, %tid.x;
	mad.lo.s32 	%r8, %r5, %r6, %r7;
	add.s32 	%r1, %r8, %r3;
	setp.ge.s32 	%p1, %r1, %r4;
	@%p1 bra 	$L__BB4_4;
	cvta.to.global.u64 	%rd6, %rd3;
	mul.wide.s32 	%rd7, %r1, 4;
	add.s64 	%rd8, %rd6, %rd7;
	ld.global.f32 	%f2, [%rd8];
	cvt.rn.f32.s32 	%f3, %r2;
	mul.f32 	%f1, %f2, %f3;
	cvt.rpi.f32.f32 	%f4, %f1;
	cvt.rzi.s32.f32 	%r9, %f4;
	and.b32  	%r10, %r9, 1;
	setp.eq.b32 	%p2, %r10, 1;
	@%p2 bra 	$L__BB4_3;
	mul.wide.s32 	%rd13, %r2, 4;
	add.s64 	%rd14, %rd1, %rd13;
	add.s64 	%rd16, %rd2, %rd7;
	ld.global.f32 	%f8, [%rd16];
	add.f32 	%f9, %f1, %f8;
	atom.global.add.f32 	%f10, [%rd14], %f9;
	bra.uni 	$L__BB4_4;
$L__BB4_3:
	mul.wide.s32 	%rd9, %r2, 4;
	add.s64 	%rd10, %rd1, %rd9;
	add.s64 	%rd12, %rd2, %rd7;
	ld.global.f32 	%f5, [%rd12];
	sub.f32 	%f6, %f1, %f5;
	atom.global.add.f32 	%f7, [%rd10], %f6;
$L__BB4_4:
	ret;

}
	// .globl	_Z14calculaMaximoCPfS_f
.visible .entry _Z14calculaMaximoCPfS_f(
	.param .u64 .ptr .align 1 _Z14calculaMaximoCPfS_f_param_0,
	.param .u64 .ptr .align 1 _Z14calculaMaximoCPfS_f_param_1,
	.param .f32 _Z14calculaMaximoCPfS_f_param_2
)
{
	.reg .pred 	%p<8>;
	.reg .b32 	%r<14>;
	.reg .b32 	%f<10>;
	.reg .b64 	%rd<9>;

	ld.param.u64 	%rd1, [_Z14calculaMaximoCPfS_f_param_0];
	ld.param.u64 	%rd2, [_Z14calculaMaximoCPfS_f_param_1];
	ld.param.f32 	%f5, [_Z14calculaMaximoCPfS_f_param_2];
	mov.u32 	%r1, %tid.x;
	mov.u32 	%r2, %ctaid.x;
	mov.u32 	%r13, %ntid.x;
	mad.lo.s32 	%r4, %r2, %r13, %r1;
	cvt.rn.f32.s32 	%f6, %r4;
	setp.leu.f32 	%p1, %f5, %f6;
	mov.f32 	%f9, 0f00000000;
	@%p1 bra 	$L__BB5_2;
	cvta.to.global.u64 	%rd3, %rd1;
	mul.wide.s32 	%rd4, %r4, 4;
	add.s64 	%rd5, %rd3, %rd4;
	ld.global.f32 	%f9, [%rd5];
$L__BB5_2:
	shl.b32 	%r8, %r1, 2;
	mov.u32 	%r9, sdata;
	add.s32 	%r5, %r9, %r8;
	st.shared.f32 	[%r5], %f9;
	bar.sync 	0;
	setp.ne.s32 	%p2, %r1, 0;
	@%p2 bra 	$L__BB5_4;
	mov.b32 	%r10, 0;
	st.shared.u32 	[mx], %r10;
$L__BB5_4:
	bar.sync 	0;
	setp.lt.u32 	%p3, %r13, 2;
	@%p3 bra 	$L__BB5_9;
$L__BB5_5:
	mov.u32 	%r6, %r13;
	shr.u32 	%r13, %r6, 1;
	setp.ge.u32 	%p4, %r1, %r13;
	@%p4 bra 	$L__BB5_8;
	shl.b32 	%r11, %r13, 2;
	add.s32 	%r12, %r5, %r11;
	ld.shared.f32 	%f3, [%r12];
	ld.shared.f32 	%f7, [mx];
	setp.ltu.f32 	%p5, %f3, %f7;
	@%p5 bra 	$L__BB5_8;
	st.shared.f32 	[%r5], %f3;
	st.shared.f32 	[mx], %f3;
$L__BB5_8:
	bar.sync 	0;
	setp.gt.u32 	%p6, %r6, 3;
	@%p6 bra 	$L__BB5_5;
$L__BB5_9:
	setp.ne.s32 	%p7, %r1, 0;
	@%p7 bra 	$L__BB5_11;
	ld.shared.f32 	%f8, [sdata];
	cvta.to.global.u64 	%rd6, %rd2;
	mul.wide.u32 	%rd7, %r2, 4;
	add.s64 	%rd8, %rd6, %rd7;
	st.global.f32 	[%rd8], %f8;
$L__BB5_11:
	ret;

}
	// .globl	_Z18calculaMaximoTotalPfS_f
.visible .entry _Z18calculaMaximoTotalPfS_f(
	.param .u64 .ptr .align 1 _Z18calculaMaximoTotalPfS_f_param_0,
	.param .u64 .ptr .align 1 _Z18calculaMaximoTotalPfS_f_param_1,
	.param .f32 _Z18calculaMaximoTotalPfS_f_param_2
)
{
	.reg .pred 	%p<8>;
	.reg .b32 	%r<13>;
	.reg .b32 	%f<11>;
	.reg .b64 	%rd<9>;

	ld.param.u64 	%rd3, [_Z18calculaMaximoTotalPfS_f_param_0];
	ld.param.u64 	%rd2, [_Z18calculaMaximoTotalPfS_f_param_1];
	ld.param.f32 	%f5, [_Z18calculaMaximoTotalPfS_f_param_2];
	cvta.to.global.u64 	%rd1, %rd3;
	mov.u32 	%r1, %tid.x;
	mov.u32 	%r2, %ctaid.x;
	mov.u32 	%r12, %ntid.x;
	mad.lo.s32 	%r4, %r2, %r12, %r1;
	cvt.rn.f32.s32 	%f6, %r4;
	setp.leu.f32 	%p1, %f5, %f6;
	mov.f32 	%f10, 0f00000000;
	@%p1 bra 	$L__BB6_2;
	mul.wide.s32 	%rd4, %r4, 4;
	add.s64 	%rd5, %rd1, %rd4;
	ld.global.f32 	%f10, [%rd5];
$L__BB6_2:
	shl.b32 	%r8, %r1, 2;
	mov.u32 	%r9, sdata;
	add.s32 	%r5, %r9, %r8;
	st.shared.f32 	[%r5], %f10;
	bar.sync 	0;
	setp.ne.s32 	%p2, %r1, 0;
	@%p2 bra 	$L__BB6_4;
	ld.global.f32 	%f7, [%rd1];
	st.shared.f32 	[mx], %f7;
$L__BB6_4:
	bar.sync 	0;
	setp.lt.u32 	%p3, %r12, 2;
	@%p3 bra 	$L__BB6_9;
$L__BB6_5:
	mov.u32 	%r6, %r12;
	shr.u32 	%r12, %r6, 1;
	setp.ge.u32 	%p4, %r1, %r12;
	@%p4 bra 	$L__BB6_8;
	shl.b32 	%r10, %r12, 2;
	add.s32 	%r11, %r5, %r10;
	ld.shared.f32 	%f3, [%r11];
	ld.shared.f32 	%f8, [mx];
	setp.ltu.f32 	%p5, %f3, %f8;
	@%p5 bra 	$L__BB6_8;
	st.shared.f32 	[%r5], %f3;
	st.shared.f32 	[mx], %f3;
$L__BB6_8:
	bar.sync 	0;
	setp.gt.u32 	%p6, %r6, 3;
	@%p6 bra 	$L__BB6_5;
$L__BB6_9:
	setp.ne.s32 	%p7, %r1, 0;
	@%p7 bra 	$L__BB6_11;
	ld.shared.f32 	%f9, [sdata];
	cvta.to.global.u64 	%rd6, %rd2;
	mul.wide.u32 	%rd7, %r2, 4;
	add.s64 	%rd8, %rd6, %rd7;
	st.global.f32 	[%rd8], %f9;
$L__BB6_11:
	ret;

}
	// .globl	_Z8computaDPfS_f
.visible .entry _Z8computaDPfS_f(
	.param .u64 .ptr .align 1 _Z8computaDPfS_f_param_0,
	.param .u64 .ptr .align 1 _Z8computaDPfS_f_param_1,
	.param .f32 _Z8computaDPfS_f_param_2
)
{
	.reg .pred 	%p<6>;
	.reg .b32 	%r<13>;
	.reg .b32 	%f<11>;
	.reg .b64 	%rd<9>;

	ld.param.u64 	%rd1, [_Z8computaDPfS_f_param_0];
	ld.param.u64 	%rd2, [_Z8computaDPfS_f_param_1];
	ld.param.f32 	%f4, [_Z8computaDPfS_f_param_2];
	mov.u32 	%r1, %tid.x;
	mov.u32 	%r2, %ctaid.x;
	mov.u32 	%r12, %ntid.x;
	mad.lo.s32 	%r4, %r2, %r12, %r1;
	cvt.rn.f32.s32 	%f5, %r4;
	setp.leu.f32 	%p1, %f4, %f5;
	mov.f32 	%f10, 0f00000000;
	@%p1 bra 	$L__BB7_2;
	cvta.to.global.u64 	%rd3, %rd1;
	mul.wide.s32 	%rd4, %r4, 4;
	add.s64 	%rd5, %rd3, %rd4;
	ld.global.f32 	%f10, [%rd5];
$L__BB7_2:
	shl.b32 	%r8, %r1, 2;
	mov.u32 	%r9, sdataD;
	add.s32 	%r5, %r9, %r8;
	st.shared.f32 	[%r5], %f10;
	bar.sync 	0;
	setp.lt.u32 	%p2, %r12, 2;
	@%p2 bra 	$L__BB7_6;
$L__BB7_3:
	shr.u32 	%r7, %r12, 1;
	setp.ge.u32 	%p3, %r1, %r7;
	@%p3 bra 	$L__BB7_5;
	shl.b32 	%r10, %r7, 2;
	add.s32 	%r11, %r5, %r10;
	ld.shared.f32 	%f6, [%r11];
	ld.shared.f32 	%f7, [%r5];
	add.f32 	%f8, %f6, %f7;
	st.shared.f32 	[%r5], %f8;
$L__BB7_5:
	bar.sync 	0;
	setp.gt.u32 	%p4, %r12, 3;
	mov.u32 	%r12, %r7;
	@%p4 bra 	$L__BB7_3;
$L__BB7_6:
	setp.ne.s32 	%p5, %r1, 0;
	@%p5 bra 	$L__BB7_8;
	ld.shared.f32 	%f9, [sdataD];
	cvta.to.global.u64 	%rd6, %rd2;
	mul.wide.u32 	%rd7, %r2, 4;
	add.s64 	%rd8, %rd6, %rd7;
	st.global.f32 	[%rd8], %f9;
$L__BB7_8:
	ret;

}


// ===== COMPILED SASS (sm_100) =====

	.target	sm_100

	.elftype	@"ET_EXEC"


//--------------------- .note.nv.tkinfo           --------------------------
	.section	.note.nv.tkinfo,"",@"SHT_NOTE"
	.sectionflags	@"SHF_NOTE_NV_TKINFO"
	.tkinfo
        /*0018*/ 	.word	0x00000002
        /*0030*/ 	.string	""
        /*0030*/ 	.string	"ptxas"
        /*0030*/ 	.string	"Cuda compilation tools, release 13.0, V13.0.88"
        /*0030*/ 	.string	"Build cuda_13.0.r13.0/compiler.36424714_0"
        /*0030*/ 	.string	"-arch sm_100 -m 64 "



//--------------------- .note.nv.cuinfo           --------------------------
	.section	.note.nv.cuinfo,"",@"SHT_NOTE"
	.sectionflags	@"SHF_NOTE_NV_CUINFO"
        /*0018*/ 	.short	0x0002
        /*001a*/ 	.short	0x0064
        /*001c*/ 	.short	0x0082
	.zero		2


//--------------------- .nv.info                  --------------------------
	.section	.nv.info,"",@"SHT_CUDA_INFO"
	.align	4


	//----- nvinfo : EIATTR_REGCOUNT
	.align		4
        /*0000*/ 	.byte	0x04, 0x2f
        /*0002*/ 	.short	(.L_1 - .L_0)
	.align		4
.L_0:
        /*0004*/ 	.word	index@(_Z15floyd_kernel_2DPiii)
        /*0008*/ 	.word	0x0000000e


	//----- nvinfo : EIATTR_FRAME_SIZE
	.align		4
.L_1:
        /*000c*/ 	.byte	0x04, 0x11
        /*000e*/ 	.short	(.L_3 - .L_2)
	.align		4
.L_2:
        /*0010*/ 	.word	index@(_Z15floyd_kernel_2DPiii)
        /*0014*/ 	.word	0x00000000


	//----- nvinfo : EIATTR_REGCOUNT
	.align		4
.L_3:
        /*0018*/ 	.byte	0x04, 0x2f
        /*001a*/ 	.short	(.L_5 - .L_4)
	.align		4
.L_4:
        /*001c*/ 	.word	index@(_Z24reduceMediaAritmetica_1DPiPli)
        /*0020*/ 	.word	0x0000000b


	//----- nvinfo : EIATTR_FRAME_SIZE
	.align		4
.L_5:
        /*0024*/ 	.byte	0x04, 0x11
        /*0026*/ 	.short	(.L_7 - .L_6)
	.align		4
.L_6:
        /*0028*/ 	.word	index@(_Z24reduceMediaAritmetica_1DPiPli)
        /*002c*/ 	.word	0x00000000


	//----- nvinfo : EIATTR_REGCOUNT
	.align		4
.L_7:
        /*0030*/ 	.byte	0x04, 0x2f
        /*0032*/ 	.short	(.L_9 - .L_8)
	.align		4
.L_8:
        /*0034*/ 	.word	index@(_Z19inicializarVectoresPfS_i)
        /*0038*/ 	.word	0x0000001b


	//----- nvinfo : EIATTR_FRAME_SIZE
	.align		4
.L_9:
        /*003c*/ 	.byte	0x04, 0x11
        /*003e*/ 	.short	(.L_11 - .L_10)
	.align		4
.L_10:
        /*0040*/ 	.word	index@($__internal_0_$__cuda_sm20_div_rn_f64_full)
        /*0044*/ 	.word	0x00000000


	//----- nvinfo : EIATTR_FRAME_SIZE
	.align		4
.L_11:
        /*0048*/ 	.byte	0x04, 0x11
        /*004a*/ 	.short	(.L_13 - .L_12)
	.align		4
.L_12:
        /*004c*/ 	.word	index@(_Z19inicializarVectoresPfS_i)
        /*0050*/ 	.word	0x00000000


	//----- nvinfo : EIATTR_REGCOUNT
	.align		4
.L_13:
        /*0054*/ 	.byte	0x04, 0x2f
        /*0056*/ 	.short	(.L_15 - .L_14)
	.align		4
.L_14:
        /*0058*/ 	.word	index@(_Z8computaCPfS_S_ii)
        /*005c*/ 	.word	0x0000000e


	//----- nvinfo : EIATTR_FRAME_SIZE
	.align		4
.L_15:
        /*0060*/ 	.byte	0x04, 0x11
        /*0062*/ 	.short	(.L_17 - .L_16)
	.align		4
.L_16:
        /*0064*/ 	.word	index@(_Z8computaCPfS_S_ii)
        /*0068*/ 	.word	0x00000000


	//----- nvinfo : EIATTR_REGCOUNT
	.align		4
.L_17:
        /*006c*/ 	.byte	0x04, 0x2f
        /*006e*/ 	.short	(.L_19 - .L_18)
	.align		4
.L_18:
        /*0070*/ 	.word	index@(_Z11computaC_v2PfS_S_iii)
        /*0074*/ 	.word	0x0000000c


	//----- nvinfo : EIATTR_FRAME_SIZE
	.align		4
.L_19:
        /*0078*/ 	.byte	0x04, 0x11
        /*007a*/ 	.short	(.L_21 - .L_20)
	.align		4
.L_20:
        /*007c*/ 	.word	index@(_Z11computaC_v2PfS_S_iii)
        /*0080*/ 	.word	0x00000000


	//----- nvinfo : EIATTR_REGCOUNT
	.align		4
.L_21:
        /*0084*/ 	.byte	0x04, 0x2f
        /*0086*/ 	.short	(.L_23 - .L_22)
	.align		4
.L_22:
        /*0088*/ 	.word	index@(_Z14calculaMaximoCPfS_f)
        /*008c*/ 	.word	0x0000000b


	//----- nvinfo : EIATTR_FRAME_SIZE
	.align		4
.L_23:
        /*0090*/ 	.byte	0x04, 0x11
        /*0092*/ 	.short	(.L_25 - .L_24)
	.align		4
.L_24:
        /*0094*/ 	.word	index@(_Z14calculaMaximoCPfS_f)
        /*0098*/ 	.word	0x00000000


	//----- nvinfo : EIATTR_REGCOUNT
	.align		4
.L_25:
        /*009c*/ 	.byte	0x04, 0x2f
        /*009e*/ 	.short	(.L_27 - .L_26)
	.align		4
.L_26:
        /*00a0*/ 	.word	index@(_Z18calculaMaximoTotalPfS_f)
        /*00a4*/ 	.word	0x0000000a


	//----- nvinfo : EIATTR_FRAME_SIZE
	.align		4
.L_27:
        /*00a8*/ 	.byte	0x04, 0x11
        /*00aa*/ 	.short	(.L_29 - .L_28)
	.align		4
.L_28:
        /*00ac*/ 	.word	index@(_Z18calculaMaximoTotalPfS_f)
        /*00b0*/ 	.word	0x00000000


	//----- nvinfo : EIATTR_REGCOUNT
	.align		4
.L_29:
        /*00b4*/ 	.byte	0x04, 0x2f
        /*00b6*/ 	.short	(.L_31 - .L_30)
	.align		4
.L_30:
        /*00b8*/ 	.word	index@(_Z8computaDPfS_f)
        /*00bc*/ 	.word	0x0000000b


	//----- nvinfo : EIATTR_FRAME_SIZE
	.align		4
.L_31:
        /*00c0*/ 	.byte	0x04, 0x11
        /*00c2*/ 	.short	(.L_33 - .L_32)
	.align		4
.L_32:
        /*00c4*/ 	.word	index@(_Z8computaDPfS_f)
        /*00c8*/ 	.word	0x00000000


	//----- nvinfo : EIATTR_MIN_STACK_SIZE
	.align		4
.L_33:
        /*00cc*/ 	.byte	0x04, 0x12
        /*00ce*/ 	.short	(.L_35 - .L_34)
	.align		4
.L_34:
        /*00d0*/ 	.word	index@(_Z8computaDPfS_f)
        /*00d4*/ 	.word	0x00000000


	//----- nvinfo : EIATTR_MIN_STACK_SIZE
	.align		4
.L_35:
        /*00d8*/ 	.byte	0x04, 0x12
        /*00da*/ 	.short	(.L_37 - .L_36)
	.align		4
.L_36:
        /*00dc*/ 	.word	index@(_Z18calculaMaximoTotalPfS_f)
        /*00e0*/ 	.word	0x00000000


	//----- nvinfo : EIATTR_MIN_STACK_SIZE
	.align		4
.L_37:
        /*00e4*/ 	.byte	0x04, 0x12
        /*00e6*/ 	.short	(.L_39 - .L_38)
	.align		4
.L_38:
        /*00e8*/ 	.word	index@(_Z14calculaMaximoCPfS_f)
        /*00ec*/ 	.word	0x00000000


	//----- nvinfo : EIATTR_MIN_STACK_SIZE
	.align		4
.L_39:
        /*00f0*/ 	.byte	0x04, 0x12
        /*00f2*/ 	.short	(.L_41 - .L_40)
	.align		4
.L_40:
        /*00f4*/ 	.word	index@(_Z11computaC_v2PfS_S_iii)
        /*00f8*/ 	.word	0x00000000


	//----- nvinfo : EIATTR_MIN_STACK_SIZE
	.align		4
.L_41:
        /*00fc*/ 	.byte	0x04, 0x12
        /*00fe*/ 	.short	(.L_43 - .L_42)
	.align		4
.L_42:
        /*0100*/ 	.word	index@(_Z8computaCPfS_S_ii)
        /*0104*/ 	.word	0x00000000


	//----- nvinfo : EIATTR_MIN_STACK_SIZE
	.align		4
.L_43:
        /*0108*/ 	.byte	0x04, 0x12
        /*010a*/ 	.short	(.L_45 - .L_44)
	.align		4
.L_44:
        /*010c*/ 	.word	index@(_Z19inicializarVectoresPfS_i)
        /*0110*/ 	.word	0x00000000


	//----- nvinfo : EIATTR_MIN_STACK_SIZE
	.align		4
.L_45:
        /*0114*/ 	.byte	0x04, 0x12
        /*0116*/ 	.short	(.L_47 - .L_46)
	.align		4
.L_46:
        /*0118*/ 	.word	index@(_Z24reduceMediaAritmetica_1DPiPli)
        /*011c*/ 	.word	0x00000000


	//----- nvinfo : EIATTR_MIN_STACK_SIZE
	.align		4
.L_47:
        /*0120*/ 	.byte	0x04, 0x12
        /*0122*/ 	.short	(.L_49 - .L_48)
	.align		4
.L_48:
        /*0124*/ 	.word	index@(_Z15floyd_kernel_2DPiii)
        /*0128*/ 	.word	0x00000000
.L_49:


//--------------------- .nv.compat                --------------------------
	.section	.nv.compat,"",@"SHT_CUDA_COMPAT_INFO"
	.align	4
        /*0000*/ 	.byte	0x02, 0x09, 0x00, 0x00, 0x02, 0x02, 0x01, 0x00, 0x02, 0x05, 0x05, 0x00, 0x03, 0x07, 0x01, 0x01
        /*0010*/ 	.byte	0x02, 0x03, 0x00, 0x00, 0x02, 0x06, 0x01, 0x00, 0x04, 0x0b, 0x08, 0x00, 0x01, 0x00, 0x00, 0x00
        /*0020*/ 	.byte	0x00, 0x00, 0x00, 0x00


//--------------------- .nv.info._Z8computaDPfS_f --------------------------
	.section	.nv.info._Z8computaDPfS_f,"",@"SHT_CUDA_INFO"
	.sectionflags	@""
	.align	4


	//----- nvinfo : EIATTR_CUDA_API_VERSION
	.align		4
        /*0000*/ 	.byte	0x04, 0x37
        /*0002*/ 	.short	(.L_51 - .L_50)
.L_50:
        /*0004*/ 	.word	0x00000082


	//----- nvinfo : EIATTR_KPARAM_INFO
	.align		4
.L_51:
        /*0008*/ 	.byte	0x04, 0x17
        /*000a*/ 	.short	(.L_53 - .L_52)
.L_52:
        /*000c*/ 	.word	0x00000000
        /*0010*/ 	.short	0x0002
        /*0012*/ 	.short	0x0010
        /*0014*/ 	.byte	0x00, 0xf0, 0x11, 0x00


	//----- nvinfo : EIATTR_KPARAM_INFO
	.align		4
.L_53:
        /*0018*/ 	.byte	0x04, 0x17
        /*001a*/ 	.short	(.L_55 - .L_54)
.L_54:
        /*001c*/ 	.word	0x00000000
        /*0020*/ 	.short	0x0001
        /*0022*/ 	.short	0x0008
        /*0024*/ 	.byte	0x00, 0xf5, 0x21, 0x00


	//----- nvinfo : EIATTR_KPARAM_INFO
	.align		4
.L_55:
        /*0028*/ 	.byte	0x04, 0x17
        /*002a*/ 	.short	(.L_57 - .L_56)
.L_56:
        /*002c*/ 	.word	0x00000000
        /*0030*/ 	.short	0x0000
        /*0032*/ 	.short	0x0000
        /*0034*/ 	.byte	0x00, 0xf5, 0x21, 0x00


	//----- nvinfo : EIATTR_SPARSE_MMA_MASK
	.align		4
.L_57:
        /*0038*/ 	.byte	0x03, 0x50
        /*003a*/ 	.short	0x0000


	//----- nvinfo : EIATTR_MAXREG_COUNT
	.align		4
        /*003c*/ 	.byte	0x03, 0x1b
        /*003e*/ 	.short	0x00ff


	//----- nvinfo : EIATTR_NUM_BARRIERS
	.align		4
        /*0040*/ 	.byte	0x02, 0x4c
        /*0042*/ 	.byte	0x01
	.zero		1


	//----- nvinfo : EIATTR_MERCURY_ISA_VERSION
	.align		4
        /*0044*/ 	.byte	0x03, 0x5f
        /*0046*/ 	.short	0x0101


	//----- nvinfo : EIATTR_VRC_CTA_INIT_COUNT
	.align		4
        /*0048*/ 	.byte	0x02, 0x4a
	.zero		1
	.zero		1


	//----- nvinfo : EIATTR_EXIT_INSTR_OFFSETS
	.align		4
        /*004c*/ 	.byte	0x04, 0x1c
        /*004e*/ 	.short	(.L_59 - .L_58)


	//   ....[0]....
.L_58:
        /*0050*/ 	.word	0x00000220


	//   ....[1]....
        /*0054*/ 	.word	0x000002a0


	//----- nvinfo : EIATTR_CBANK_PARAM_SIZE
	.align		4
.L_59:
        /*0058*/ 	.byte	0x03, 0x19
        /*005a*/ 	.short	0x0014


	//----- nvinfo : EIATTR_PARAM_CBANK
	.align		4
        /*005c*/ 	.byte	0x04, 0x0a
        /*005e*/ 	.short	(.L_61 - .L_60)
	.align		4
.L_60:
        /*0060*/ 	.word	index@(.nv.constant0._Z8computaDPfS_f)
        /*0064*/ 	.short	0x0380
        /*0066*/ 	.short	0x0014


	//----- nvinfo : EIATTR_SW_WAR
	.align		4
.L_61:
        /*0068*/ 	.byte	0x04, 0x36
        /*006a*/ 	.short	(.L_63 - .L_62)
.L_62:
        /*006c*/ 	.word	0x00000008
.L_63:


//--------------------- .nv.info._Z18calculaMaximoTotalPfS_f --------------------------
	.section	.nv.info._Z18calculaMaximoTotalPfS_f,"",@"SHT_CUDA_INFO"
	.sectionflags	@""
	.align	4


	//----- nvinfo : EIATTR_CUDA_API_VERSION
	.align		4
        /*0000*/ 	.byte	0x04, 0x37
        /*0002*/ 	.short	(.L_65 - .L_64)
.L_64:
        /*0004*/ 	.word	0x00000082


	//----- nvinfo : EIATTR_KPARAM_INFO
	.align		4
.L_65:
        /*0008*/ 	.byte	0x04, 0x17
        /*000a*/ 	.short	(.L_67 - .L_66)
.L_66:
        /*000c*/ 	.word	0x00000000
        /*0010*/ 	.short	0x0002
        /*0012*/ 	.short	0x0010
        /*0014*/ 	.byte	0x00, 0xf0, 0x11, 0x00


	//----- nvinfo : EIATTR_KPARAM_INFO
	.align		4
.L_67:
        /*0018*/ 	.byte	0x04, 0x17
        /*001a*/ 	.short	(.L_69 - .L_68)
.L_68:
        /*001c*/ 	.word	0x00000000
        /*0020*/ 	.short	0x0001
        /*0022*/ 	.short	0x0008
        /*0024*/ 	.byte	0x00, 0xf5, 0x21, 0x00


	//----- nvinfo : EIATTR_KPARAM_INFO
	.align		4
.L_69:
        /*0028*/ 	.byte	0x04, 0x17
        /*002a*/ 	.short	(.L_71 - .L_70)
.L_70:
        /*002c*/ 	.word	0x00000000
        /*0030*/ 	.short	0x0000
        /*0032*/ 	.short	0x0000
        /*0034*/ 	.byte	0x00, 0xf5, 0x21, 0x00


	//----- nvinfo : EIATTR_SPARSE_MMA_MASK
	.align		4
.L_71:
        /*0038*/ 	.byte	0x03, 0x50
        /*003a*/ 	.short	0x0000


	//----- nvinfo : EIATTR_MAXREG_COUNT
	.align		4
        /*003c*/ 	.byte	0x03, 0x1b
        /*003e*/ 	.short	0x00ff


	//----- nvinfo : EIATTR_NUM_BARRIERS
	.align		4
        /*0040*/ 	.byte	0x02, 0x4c
        /*0042*/ 	.byte	0x01
	.zero		1


	//----- nvinfo : EIATTR_MERCURY_ISA_VERSION
	.align		4
        /*0044*/ 	.byte	0x03, 0x5f
        /*0046*/ 	.short	0x0101


	//----- nvinfo : EIATTR_VRC_CTA_INIT_COUNT
	.align		4
        /*0048*/ 	.byte	0x02, 0x4a
	.zero		1
	.zero		1


	//----- nvinfo : EIATTR_EXIT_INSTR_OFFSETS
	.align		4
        /*004c*/ 	.byte	0x04, 0x1c
        /*004e*/ 	.short	(.L_73 - .L_72)


	//   ....[0]....
.L_72:
        /*0050*/ 	.word	0x00000330


	//   ....[1]....
        /*0054*/ 	.word	0x000003b0


	//----- nvinfo : EIATTR_CRS_STACK_SIZE
	.align		4
.L_73:
        /*0058*/ 	.byte	0x04, 0x1e
        /*005a*/ 	.short	(.L_75 - .L_74)
.L_74:
        /*005c*/ 	.word	0x00000000


	//----- nvinfo : EIATTR_CBANK_PARAM_SIZE
	.align		4
.L_75:
        /*0060*/ 	.byte	0x03, 0x19
        /*0062*/ 	.short	0x0014


	//----- nvinfo : EIATTR_PARAM_CBANK
	.align		4
        /*0064*/ 	.byte	0x04, 0x0a
        /*0066*/ 	.short	(.L_77 - .L_76)
	.align		4
.L_76:
        /*0068*/ 	.word	index@(.nv.constant0._Z18calculaMaximoTotalPfS_f)
        /*006c*/ 	.short	0x0380
        /*006e*/ 	.short	0x0014


	//----- nvinfo : EIATTR_SW_WAR
	.align		4
.L_77:
        /*0070*/ 	.byte	0x04, 0x36
        /*0072*/ 	.short	(.L_79 - .L_78)
.L_78:
        /*0074*/ 	.word	0x00000008
.L_79:


//--------------------- .nv.info._Z14calculaMaximoCPfS_f --------------------------
	.section	.nv.info._Z14calculaMaximoCPfS_f,"",@"SHT_CUDA_INFO"
	.sectionflags	@""
	.align	4


	//----- nvinfo : EIATTR_CUDA_API_VERSION
	.align		4
        /*0000*/ 	.byte	0x04, 0x37
        /*0002*/ 	.short	(.L_81 - .L_80)
.L_80:
        /*0004*/ 	.word	0x00000082


	//----- nvinfo : EIATTR_KPARAM_INFO
	.align		4
.L_81:
        /*0008*/ 	.byte	0x04, 0x17
        /*000a*/ 	.short	(.L_83 - .L_82)
.L_82:
        /*000c*/ 	.word	0x00000000
        /*0010*/ 	.short	0x0002
        /*0012*/ 	.short	0x0010
        /*0014*/ 	.byte	0x00, 0xf0, 0x11, 0x00


	//----- nvinfo : EIATTR_KPARAM_INFO
	.align		4
.L_83:
        /*0018*/ 	.byte	0x04, 0x17
        /*001a*/ 	.short	(.L_85 - .L_84)
.L_84:
        /*001c*/ 	.word	0x00000000
        /*0020*/ 	.short	0x0001
        /*0022*/ 	.short	0x0008
        /*0024*/ 	.byte	0x00, 0xf5, 0x21, 0x00


	//----- nvinfo : EIATTR_KPARAM_INFO
	.align		4
.L_85:
        /*0028*/ 	.byte	0x04, 0x17
        /*002a*/ 	.short	(.L_87 - .L_86)
.L_86:
        /*002c*/ 	.word	0x00000000
        /*0030*/ 	.short	0x0000
        /*0032*/ 	.short	0x0000
        /*0034*/ 	.byte	0x00, 0xf5, 0x21, 0x00


	//----- nvinfo : EIATTR_SPARSE_MMA_MASK
	.align		4
.L_87:
        /*0038*/ 	.byte	0x03, 0x50
        /*003a*/ 	.short	0x0000


	//----- nvinfo : EIATTR_MAXREG_COUNT
	.align		4
        /*003c*/ 	.byte	0x03, 0x1b
        /*003e*/ 	.short	0x00ff


	//----- nvinfo : EIATTR_NUM_BARRIERS
	.align		4
        /*0040*/ 	.byte	0x02, 0x4c
        /*0042*/ 	.byte	0x01
	.zero		1


	//----- nvinfo : EIATTR_MERCURY_ISA_VERSION
	.align		4
        /*0044*/ 	.byte	0x03, 0x5f
        /*0046*/ 	.short	0x0101


	//----- nvinfo : EIATTR_VRC_CTA_INIT_COUNT
	.align		4
        /*0048*/ 	.byte	0x02, 0x4a
	.zero		1
	.zero		1


	//----- nvinfo : EIATTR_EXIT_INSTR_OFFSETS
	.align		4
        /*004c*/ 	.byte	0x04, 0x1c
        /*004e*/ 	.short	(.L_89 - .L_88)


	//   ....[0]....
.L_88:
        /*0050*/ 	.word	0x000002e0


	//   ....[1]....
        /*0054*/ 	.word	0x00000360


	//----- nvinfo : EIATTR_CRS_STACK_SIZE
	.align		4
.L_89:
        /*0058*/ 	.byte	0x04, 0x1e
        /*005a*/ 	.short	(.L_91 - .L_90)
.L_90:
        /*005c*/ 	.word	0x00000000


	//----- nvinfo : EIATTR_CBANK_PARAM_SIZE
	.align		4
.L_91:
        /*0060*/ 	.byte	0x03, 0x19
        /*0062*/ 	.short	0x0014


	//----- nvinfo : EIATTR_PARAM_CBANK
	.align		4
        /*0064*/ 	.byte	0x04, 0x0a
        /*0066*/ 	.short	(.L_93 - .L_92)
	.align		4
.L_92:
        /*0068*/ 	.word	index@(.nv.constant0._Z14calculaMaximoCPfS_f)
        /*006c*/ 	.short	0x0380
        /*006e*/ 	.short	0x0014


	//----- nvinfo : EIATTR_SW_WAR
	.align		4
.L_93:
        /*0070*/ 	.byte	0x04, 0x36
        /*0072*/ 	.short	(.L_95 - .L_94)
.L_94:
        /*0074*/ 	.word	0x00000008
.L_95:


//--------------------- .nv.info._Z11computaC_v2PfS_S_iii --------------------------
	.section	.nv.info._Z11computaC_v2PfS_S_iii,"",@"SHT_CUDA_INFO"
	.sectionflags	@""
	.align	4


	//----- nvinfo : EIATTR_CUDA_API_VERSION
	.align		4
        /*0000*/ 	.byte	0x04, 0x37
        /*0002*/ 	.short	(.L_97 - .L_96)
.L_96:
        /*0004*/ 	.word	0x00000082


	//----- nvinfo : EIATTR_KPARAM_INFO
	.align		4
.L_97:
        /*0008*/ 	.byte	0x04, 0x17
        /*000a*/ 	.short	(.L_99 - .L_98)
.L_98:
        /*000c*/ 	.word	0x00000000
        /*0010*/ 	.short	0x0005
        /*0012*/ 	.short	0x0020
        /*0014*/ 	.byte	0x00, 0xf0, 0x11, 0x00


	//----- nvinfo : EIATTR_KPARAM_INFO
	.align		4
.L_99:
        /*0018*/ 	.byte	0x04, 0x17
        /*001a*/ 	.short	(.L_101 - .L_100)
.L_100:
        /*001c*/ 	.word	0x00000000
        /*0020*/ 	.short	0x0004
        /*0022*/ 	.short	0x001c
        /*0024*/ 	.byte	0x00, 0xf0, 0x11, 0x00


	//----- nvinfo : EIATTR_KPARAM_INFO
	.align		4
.L_101:
        /*0028*/ 	.byte	0x04, 0x17
        /*002a*/ 	.short	(.L_103 - .L_102)
.L_102:
        /*002c*/ 	.word	0x00000000
        /*0030*/ 	.short	0x0003
        /*0032*/ 	.short	0x0018
        /*0034*/ 	.byte	0x00, 0xf0, 0x11, 0x00


	//----- nvinfo : EIATTR_KPARAM_INFO
	.align		4
.L_103:
        /*0038*/ 	.byte	0x04, 0x17
        /*003a*/ 	.short	(.L_105 - .L_104)
.L_104:
        /*003c*/ 	.word	0x00000000
        /*0040*/ 	.short	0x0002
        /*0042*/ 	.short	0x0010
        /*0044*/ 	.byte	0x00, 0xf5, 0x21, 0x00


	//----- nvinfo : EIATTR_KPARAM_INFO
	.align		4
.L_105:
        /*0048*/ 	.byte	0x04, 0x17
        /*004a*/ 	.short	(.L_107 - .L_106)
.L_106:
        /*004c*/ 	.word	0x00000000
        /*0050*/ 	.short	0x0001
        /*0052*/ 	.short	0x0008
        /*0054*/ 	.byte	0x00, 0xf5, 0x21, 0x00


	//----- nvinfo : EIATTR_KPARAM_INFO
	.align		4
.L_107:
        /*0058*/ 	.byte	0x04, 0x17
        /*005a*/ 	.short	(.L_109 - .L_108)
.L_108:
        /*005c*/ 	.word	0x00000000
        /*0060*/ 	.short	0x0000
        /*0062*/ 	.short	0x0000
        /*0064*/ 	.byte	0x00, 0xf5, 0x21, 0x00


	//----- nvinfo : EIATTR_SPARSE_MMA_MASK
	.align		4
.L_109:
        /*0068*/ 	.byte	0x03, 0x50
        /*006a*/ 	.short	0x0000


	//----- nvinfo : EIATTR_MAXREG_COUNT
	.align		4
        /*006c*/ 	.byte	0x03, 0x1b
        /*006e*/ 	.short	0x00ff


	//----- nvinfo : EIATTR_MERCURY_ISA_VERSION
	.align		4
        /*0070*/ 	.byte	0x03, 0x5f
        /*0072*/ 	.short	0x0101


	//----- nvinfo : EIATTR_VRC_CTA_INIT_COUNT
	.align		4
        /*0074*/ 	.byte	0x02, 0x4a
	.zero		1
	.zero		1


	//----- nvinfo : EIATTR_EXIT_INSTR_OFFSETS
	.align		4
        /*0078*/ 	.byte	0x04, 0x1c
        /*007a*/ 	.short	(.L_111 - .L_110)


	//   ....[0]....
.L_110:
        /*007c*/ 	.word	0x00000090


	//   ....[1]....
        /*0080*/ 	.word	0x000001c0


	//   ....[2]....
        /*0084*/ 	.word	0x00000240


	//----- nvinfo : EIATTR_CRS_STACK_SIZE
	.align		4
.L_111:
        /*0088*/ 	.byte	0x04, 0x1e
        /*008a*/ 	.short	(.L_113 - .L_112)
.L_112:
        /*008c*/ 	.word	0x00000000


	//----- nvinfo : EIATTR_CBANK_PARAM_SIZE
	.align		4
.L_113:
        /*0090*/ 	.byte	0x03, 0x19
        /*0092*/ 	.short	0x0024


	//----- nvinfo : EIATTR_PARAM_CBANK
	.align		4
        /*0094*/ 	.byte	0x04, 0x0a
        /*0096*/ 	.short	(.L_115 - .L_114)
	.align		4
.L_114:
        /*0098*/ 	.word	index@(.nv.constant0._Z11computaC_v2PfS_S_iii)
        /*009c*/ 	.short	0x0380
        /*009e*/ 	.short	0x0024


	//----- nvinfo : EIATTR_SW_WAR
	.align		4
.L_115:
        /*00a0*/ 	.byte	0x04, 0x36
        /*00a2*/ 	.short	(.L_117 - .L_116)
.L_116:
        /*00a4*/ 	.word	0x00000008
.L_117:


//--------------------- .nv.info._Z8computaCPfS_S_ii --------------------------
	.section	.nv.info._Z8computaCPfS_S_ii,"",@"SHT_CUDA_INFO"
	.sectionflags	@""
	.align	4


	//----- nvinfo : EIATTR_CUDA_API_VERSION
	.align		4
        /*0000*/ 	.byte	0x04, 0x37
        /*0002*/ 	.short	(.L_119 - .L_118)
.L_118:
        /*0004*/ 	.word	0x00000082


	//----- nvinfo : EIATTR_KPARAM_INFO
	.align		4
.L_119:
        /*0008*/ 	.byte	0x04, 0x17
        /*000a*/ 	.short	(.L_121 - .L_120)
.L_120:
        /*000c*/ 	.word	0x00000000
        /*0010*/ 	.short	0x0004
        /*0012*/ 	.short	0x001c
        /*0014*/ 	.byte	0x00, 0xf0, 0x11, 0x00


	//----- nvinfo : EIATTR_KPARAM_INFO
	.align		4
.L_121:
        /*0018*/ 	.byte	0x04, 0x17
        /*001a*/ 	.short	(.L_123 - .L_122)
.L_122:
        /*001c*/ 	.word	0x00000000
        /*0020*/ 	.short	0x0003
        /*0022*/ 	.short	0x0018
        /*0024*/ 	.byte	0x00, 0xf0, 0x11, 0x00


	//----- nvinfo : EIATTR_KPARAM_INFO
	.align		4
.L_123:
        /*0028*/ 	.byte	0x04, 0x17
        /*002a*/ 	.short	(.L_125 - .L_124)
.L_124:
        /*002c*/ 	.word	0x00000000
        /*0030*/ 	.short	0x0002
        /*0032*/ 	.short	0x0010
        /*0034*/ 	.byte	0x00, 0xf5, 0x21, 0x00


	//----- nvinfo : EIATTR_KPARAM_INFO
	.align		4
.L_125:
        /*0038*/ 	.byte	0x04, 0x17
        /*003a*/ 	.short	(.L_127 - .L_126)
.L_126:
        /*003c*/ 	.word	0x00000000
        /*0040*/ 	.short	0x0001
        /*0042*/ 	.short	0x0008
        /*0044*/ 	.byte	0x00, 0xf5, 0x21, 0x00


	//----- nvinfo : EIATTR_KPARAM_INFO
	.align		4
.L_127:
        /*0048*/ 	.byte	0x04, 0x17
        /*004a*/ 	.short	(.L_129 - .L_128)
.L_128:
        /*004c*/ 	.word	0x00000000
        /*0050*/ 	.short	0x0000
        /*0052*/ 	.short	0x0000
        /*0054*/ 	.byte	0x00, 0xf5, 0x21, 0x00


	//----- nvinfo : EIATTR_SPARSE_MMA_MASK
	.align		4
.L_129:
        /*0058*/ 	.byte	0x03, 0x50
        /*005a*/ 	.short	0x0000


	//----- nvinfo : EIATTR_MAXREG_COUNT
	.align		4
        /*005c*/ 	.byte	0x03, 0x1b
        /*005e*/ 	.short	0x00ff


	//----- nvinfo : EIATTR_MERCURY_ISA_VERSION
	.align		4
        /*0060*/ 	.byte	0x03, 0x5f
        /*0062*/ 	.short	0x0101


	//----- nvinfo : EIATTR_VRC_CTA_INIT_COUNT
	.align		4
        /*0064*/ 	.byte	0x02, 0x4a
	.zero		1
	.zero		1


	//----- nvinfo : EIATTR_EXIT_INSTR_OFFSETS
	.align		4
        /*0068*/ 	.byte	0x04, 0x1c
        /*006a*/ 	.short	(.L_131 - .L_130)


	//   ....[0]....
.L_130:
        /*006c*/ 	.word	0x000000f0


	//   ....[1]....
        /*0070*/ 	.word	0x00000220


	//   ....[2]....
        /*0074*/ 	.word	0x00000280


	//----- nvinfo : EIATTR_CRS_STACK_SIZE
	.align		4
.L_131:
        /*0078*/ 	.byte	0x04, 0x1e
        /*007a*/ 	.short	(.L_133 - .L_132)
.L_132:
        /*007c*/ 	.word	0x00000000


	//----- nvinfo : EIATTR_CBANK_PARAM_SIZE
	.align		4
.L_133:
        /*0080*/ 	.byte	0x03, 0x19
        /*0082*/ 	.short	0x0020


	//----- nvinfo : EIATTR_PARAM_CBANK
	.align		4
        /*0084*/ 	.byte	0x04, 0x0a
        /*0086*/ 	.short	(.L_135 - .L_134)
	.align		4
.L_134:
        /*0088*/ 	.word	index@(.nv.constant0._Z8computaCPfS_S_ii)
        /*008c*/ 	.short	0x0380
        /*008e*/ 	.short	0x0020


	//----- nvinfo : EIATTR_SW_WAR
	.align		4
.L_135:
        /*0090*/ 	.byte	0x04, 0x36
        /*0092*/ 	.short	(.L_137 - .L_136)
.L_136:
        /*0094*/ 	.word	0x00000008
.L_137:


//--------------------- .nv.info._Z19inicializarVectoresPfS_i --------------------------
	.section	.nv.info._Z19inicializarVectoresPfS_i,"",@"SHT_CUDA_INFO"
	.sectionflags	@""
	.align	4


	//----- nvinfo : EIATTR_CUDA_API_VERSION
	.align		4
        /*0000*/ 	.byte	0x04, 0x37
        /*0002*/ 	.short	(.L_139 - .L_138)
.L_138:
        /*0004*/ 	.word	0x00000082


	//----- nvinfo : EIATTR_KPARAM_INFO
	.align		4
.L_139:
        /*0008*/ 	.byte	0x04, 0x17
        /*000a*/ 	.short	(.L_141 - .L_140)
.L_140:
        /*000c*/ 	.word	0x00000000
        /*0010*/ 	.short	0x0002
        /*0012*/ 	.short	0x0010
        /*0014*/ 	.byte	0x00, 0xf0, 0x11, 0x00


	//----- nvinfo : EIATTR_KPARAM_INFO
	.align		4
.L_141:
        /*0018*/ 	.byte	0x04, 0x17
        /*001a*/ 	.short	(.L_143 - .L_142)
.L_142:
        /*001c*/ 	.word	0x00000000
        /*0020*/ 	.short	0x0001
        /*0022*/ 	.short	0x0008
        /*0024*/ 	.byte	0x00, 0xf5, 0x21, 0x00


	//----- nvinfo : EIATTR_KPARAM_INFO
	.align		4
.L_143:
        /*0028*/ 	.byte	0x04, 0x17
        /*002a*/ 	.short	(.L_145 - .L_144)
.L_144:
        /*002c*/ 	.word	0x00000000
        /*0030*/ 	.short	0x0000
        /*0032*/ 	.short	0x0000
        /*0034*/ 	.byte	0x00, 0xf5, 0x21, 0x00


	//----- nvinfo : EIATTR_SPARSE_MMA_MASK
	.align		4
.L_145:
        /*0038*/ 	.byte	0x03, 0x50
        /*003a*/ 	.short	0x0000


	//----- nvinfo : EIATTR_MAXREG_COUNT
	.align		4
        /*003c*/ 	.byte	0x03, 0x1b
        /*003e*/ 	.short	0x00ff


	//----- nvinfo : EIATTR_MERCURY_ISA_VERSION
	.align		4
        /*0040*/ 	.byte	0x03, 0x5f
        /*0042*/ 	.short	0x0101


	//----- nvinfo : EIATTR_VRC_CTA_INIT_COUNT
	.align		4
        /*0044*/ 	.byte	0x02, 0x4a
	.zero		1
	.zero		1


	//----- nvinfo : EIATTR_EXIT_INSTR_OFFSETS
	.align		4
        /*0048*/ 	.byte	0x04, 0x1c
        /*004a*/ 	.short	(.L_147 - .L_146)


	//   ....[0]....
.L_146:
        /*004c*/ 	.word	0x00000070


	//   ....[1]....
        /*0050*/ 	.word	0x00000540


	//----- nvinfo : EIATTR_CRS_STACK_SIZE
	.align		4
.L_147:
        /*0054*/ 	.byte	0x04, 0x1e
        /*0056*/ 	.short	(.L_149 - .L_148)
.L_148:
        /*0058*/ 	.word	0x00000000


	//----- nvinfo : EIATTR_CBANK_PARAM_SIZE
	.align		4
.L_149:
        /*005c*/ 	.byte	0x03, 0x19
        /*005e*/ 	.short	0x0014


	//----- nvinfo : EIATTR_PARAM_CBANK
	.align		4
        /*0060*/ 	.byte	0x04, 0x0a
        /*0062*/ 	.short	(.L_151 - .L_150)
	.align		4
.L_150:
        /*0064*/ 	.word	index@(.nv.constant0._Z19inicializarVectoresPfS_i)
        /*0068*/ 	.short	0x0380
        /*006a*/ 	.short	0x0014


	//----- nvinfo : EIATTR_SW_WAR
	.align		4
.L_151:
        /*006c*/ 	.byte	0x04, 0x36
        /*006e*/ 	.short	(.L_153 - .L_152)
.L_152:
        /*0070*/ 	.word	0x00000008
.L_153:


//--------------------- .nv.info._Z24reduceMediaAritmetica_1DPiPli --------------------------
	.section	.nv.info._Z24reduceMediaAritmetica_1DPiPli,"",@"SHT_CUDA_INFO"
	.sectionflags	@""
	.align	4


	//----- nvinfo : EIATTR_CUDA_API_VERSION
	.align		4
        /*0000*/ 	.byte	0x04, 0x37
        /*0002*/ 	.short	(.L_155 - .L_154)
.L_154:
        /*0004*/ 	.word	0x00000082


	//----- nvinfo : EIATTR_KPARAM_INFO
	.align		4
.L_155:
        /*0008*/ 	.byte	0x04, 0x17
        /*000a*/ 	.short	(.L_157 - .L_156)
.L_156:
        /*000c*/ 	.word	0x00000000
        /*0010*/ 	.short	0x0002
        /*0012*/ 	.short	0x0010
        /*0014*/ 	.byte	0x00, 0xf0, 0x11, 0x00


	//----- nvinfo : EIATTR_KPARAM_INFO
	.align		4
.L_157:
        /*0018*/ 	.byte	0x04, 0x17
        /*001a*/ 	.short	(.L_159 - .L_158)
.L_158:
        /*001c*/ 	.word	0x00000000
        /*0020*/ 	.short	0x0001
        /*0022*/ 	.short	0x0008
        /*0024*/ 	.byte	0x00, 0xf5, 0x21, 0x00


	//----- nvinfo : EIATTR_KPARAM_INFO
	.align		4
.L_159:
        /*0028*/ 	.byte	0x04, 0x17
        /*002a*/ 	.short	(.L_161 - .L_160)
.L_160:
        /*002c*/ 	.word	0x00000000
        /*0030*/ 	.short	0x0000
        /*0032*/ 	.short	0x0000
        /*0034*/ 	.byte	0x00, 0xf5, 0x21, 0x00


	//----- nvinfo : EIATTR_SPARSE_MMA_MASK
	.align		4
.L_161:
        /*0038*/ 	.byte	0x03, 0x50
        /*003a*/ 	.short	0x0000


	//----- nvinfo : EIATTR_MAXREG_COUNT
	.align		4
        /*003c*/ 	.byte	0x03, 0x1b
        /*003e*/ 	.short	0x00ff


	//----- nvinfo : EIATTR_NUM_BARRIERS
	.align		4
        /*0040*/ 	.byte	0x02, 0x4c
        /*0042*/ 	.byte	0x01
	.zero		1


	//----- nvinfo : EIATTR_MERCURY_ISA_VERSION
	.align		4
        /*0044*/ 	.byte	0x03, 0x5f
        /*0046*/ 	.short	0x0101


	//----- nvinfo : EIATTR_VRC_CTA_INIT_COUNT
	.align		4
        /*0048*/ 	.byte	0x02, 0x4a
	.zero		1
	.zero		1


	//----- nvinfo : EIATTR_EXIT_INSTR_OFFSETS
	.align		4
        /*004c*/ 	.byte	0x04, 0x1c
        /*004e*/ 	.short	(.L_163 - .L_162)


	//   ....[0]....
.L_162:
        /*0050*/ 	.word	0x00000230


	//   ....[1]....
        /*0054*/ 	.word	0x000002c0


	//----- nvinfo : EIATTR_CBANK_PARAM_SIZE
	.align		4
.L_163:
        /*0058*/ 	.byte	0x03, 0x19
        /*005a*/ 	.short	0x0014


	//----- nvinfo : EIATTR_PARAM_CBANK
	.align		4
        /*005c*/ 	.byte	0x04, 0x0a
        /*005e*/ 	.short	(.L_165 - .L_164)
	.align		4
.L_164:
        /*0060*/ 	.word	index@(.nv.constant0._Z24reduceMediaAritmetica_1DPiPli)
        /*0064*/ 	.short	0x0380
        /*0066*/ 	.short	0x0014


	//----- nvinfo : EIATTR_SW_WAR
	.align		4
.L_165:
        /*0068*/ 	.byte	0x04, 0x36
        /*006a*/ 	.short	(.L_167 - .L_166)
.L_166:
        /*006c*/ 	.word	0x00000008
.L_167:


//--------------------- .nv.info._Z15floyd_kernel_2DPiii --------------------------
	.section	.nv.info._Z15floyd_kernel_2DPiii,"",@"SHT_CUDA_INFO"
	.sectionflags	@""
	.align	4


	//----- nvinfo : EIATTR_CUDA_API_VERSION
	.align		4
        /*0000*/ 	.byte	0x04, 0x37
        /*0002*/ 	.short	(.L_169 - .L_168)
.L_168:
        /*0004*/ 	.word	0x00000082


	//----- nvinfo : EIATTR_KPARAM_INFO
	.align		4
.L_169:
        /*0008*/ 	.byte	0x04, 0x17
        /*000a*/ 	.short	(.L_171 - .L_170)
.L_170:
        /*000c*/ 	.word	0x00000000
        /*0010*/ 	.short	0x0002
        /*0012*/ 	.short	0x000c
        /*0014*/ 	.byte	0x00, 0xf0, 0x11, 0x00


	//----- nvinfo : EIATTR_KPARAM_INFO
	.align		4
.L_171:
        /*0018*/ 	.byte	0x04, 0x17
        /*001a*/ 	.short	(.L_173 - .L_172)
.L_172:
        /*001c*/ 	.word	0x00000000
        /*0020*/ 	.short	0x0001
        /*0022*/ 	.short	0x0008
        /*0024*/ 	.byte	0x00, 0xf0, 0x11, 0x00


	//----- nvinfo : EIATTR_KPARAM_INFO
	.align		4
.L_173:
        /*0028*/ 	.byte	0x04, 0x17
        /*002a*/ 	.short	(.L_175 - .L_174)
.L_174:
        /*002c*/ 	.word	0x00000000
        /*0030*/ 	.short	0x0000
        /*0032*/ 	.short	0x0000
        /*0034*/ 	.byte	0x00, 0xf5, 0x21, 0x00


	//----- nvinfo : EIATTR_SPARSE_MMA_MASK
	.align		4
.L_175:
        /*0038*/ 	.byte	0x03, 0x50
        /*003a*/ 	.short	0x0000


	//----- nvinfo : EIATTR_MAXREG_COUNT
	.align		4
        /*003c*/ 	.byte	0x03, 0x1b
        /*003e*/ 	.short	0x00ff


	//----- nvinfo : EIATTR_MERCURY_ISA_VERSION
	.align		4
        /*0040*/ 	.byte	0x03, 0x5f
        /*0042*/ 	.short	0x0101


	//----- nvinfo : EIATTR_VRC_CTA_INIT_COUNT
	.align		4
        /*0044*/ 	.byte	0x02, 0x4a
	.zero		1
	.zero		1


	//----- nvinfo : EIATTR_EXIT_INSTR_OFFSETS
	.align		4
        /*0048*/ 	.byte	0x04, 0x1c
        /*004a*/ 	.short	(.L_177 - .L_176)


	//   ....[0]....
.L_176:
        /*004c*/ 	.word	0x000000c0


	//   ....[1]....
        /*0050*/ 	.word	0x00000110


	//   ....[2]....
        /*0054*/ 	.word	0x000001f0


	//----- nvinfo : EIATTR_CBANK_PARAM_SIZE
	.align		4
.L_177:
        /*0058*/ 	.byte	0x03, 0x19
        /*005a*/ 	.short	0x0010


	//----- nvinfo : EIATTR_PARAM_CBANK
	.align		4
        /*005c*/ 	.byte	0x04, 0x0a
        /*005e*/ 	.short	(.L_179 - .L_178)
	.align		4
.L_178:
        /*0060*/ 	.word	index@(.nv.constant0._Z15floyd_kernel_2DPiii)
        /*0064*/ 	.short	0x0380
        /*0066*/ 	.short	0x0010


	//----- nvinfo : EIATTR_SW_WAR
	.align		4
.L_179:
        /*0068*/ 	.byte	0x04, 0x36
        /*006a*/ 	.short	(.L_181 - .L_180)
.L_180:
        /*006c*/ 	.word	0x00000008
.L_181:


//--------------------- .nv.callgraph             --------------------------
	.section	.nv.callgraph,"",@"SHT_CUDA_CALLGRAPH"
	.align	4
	.sectionentsize	8
	.align		4
        /*0000*/ 	.word	0x00000000
	.align		4
        /*0004*/ 	.word	0xffffffff
	.align		4
        /*0008*/ 	.word	0x00000000
	.align		4
        /*000c*/ 	.word	0xfffffffe
	.align		4
        /*0010*/ 	.word	0x00000000
	.align		4
        /*0014*/ 	.word	0xfffffffd
	.align		4
        /*0018*/ 	.word	0x00000000
	.align		4
        /*001c*/ 	.word	0xfffffffc


//--------------------- .text._Z8computaDPfS_f    --------------------------
	.section	.text._Z8computaDPfS_f,"ax",@progbits
	.align	128
        .global         _Z8computaDPfS_f
        .type           _Z8computaDPfS_f,@function
        .size           _Z8computaDPfS_f,(.L_x_34 - _Z8computaDPfS_f)
        .other          _Z8computaDPfS_f,@"STO_CUDA_ENTRY STV_DEFAULT"
_Z8computaDPfS_f:
.text._Z8computaDPfS_f:
[----:B------:R-:W-:Y:S01]  /*0000*/  LDC R1, c[0x0][0x37c] ;  /* 0x0000df00ff017b82 */ /* 0x000fe20000000800 */
[----:B------:R-:W0:Y:S01]  /*0010*/  S2R R6, SR_TID.X ;  /* 0x0000000000067919 */ /* 0x000e220000002100 */
[----:B------:R-:W0:Y:S01]  /*0020*/  LDCU UR8, c[0x0][0x360] ;  /* 0x00006c00ff0877ac */ /* 0x000e220008000800 */
[----:B------:R-:W-:Y:S01]  /*0030*/  IMAD.MOV.U32 R4, RZ, RZ, RZ ;  /* 0x000000ffff047224 */ /* 0x000fe200078e00ff */
[----:B------:R-:W0:Y:S01]  /*0040*/  S2R R7, SR_CTAID.X ;  /* 0x0000000000077919 */ /* 0x000e220000002500 */
[----:B------:R-:W1:Y:S01]  /*0050*/  LDCU UR4, c[0x0][0x390] ;  /* 0x00007200ff0477ac */ /* 0x000e620008000800 */
[----:B------:R-:W2:Y:S01]  /*0060*/  LDCU.64 UR6, c[0x0][0x358] ;  /* 0x00006b00ff0677ac */ /* 0x000ea20008000a00 */
[----:B0-----:R-:W-:-:S05]  /*0070*/  IMAD R5, R7, UR8, R6 ;  /* 0x0000000807057c24 */ /* 0x001fca000f8e0206 */
[----:B------:R-:W-:-:S04]  /*0080*/  I2FP.F32.S32 R0, R5 ;  /* 0x0000000500007245 */ /* 0x000fc80000201400 */
[----:B-1----:R-:W-:-:S13]  /*0090*/  FSETP.GEU.AND P0, PT, R0, UR4, PT ;  /* 0x0000000400007c0b */ /* 0x002fda000bf0e000 */
[----:B------:R-:W0:Y:S02]  /*00a0*/  @!P0 LDC.64 R2, c[0x0][0x380] ;  /* 0x0000e000ff028b82 */ /* 0x000e240000000a00 */
[----:B0-----:R-:W-:-:S05]  /*00b0*/  @!P0 IMAD.WIDE R2, R5, 0x4, R2 ;  /* 0x0000000405028825 */ /* 0x001fca00078e0202 */
[----:B--2---:R-:W2:Y:S01]  /*00c0*/  @!P0 LDG.E R4, desc[UR6][R2.64] ;  /* 0x0000000602048981 */ /* 0x004ea2000c1e1900 */
[----:B------:R-:W0:Y:S01]  /*00d0*/  S2UR UR5, SR_CgaCtaId ;  /* 0x00000000000579c3 */ /* 0x000e220000008800 */
[----:B------:R-:W-:Y:S01]  /*00e0*/  IMAD.U32 R0, RZ, RZ, UR8 ;  /* 0x00000008ff007e24 */ /* 0x000fe2000f8e00ff */
[----:B------:R-:W-:Y:S01]  /*00f0*/  UMOV UR4, 0x400 ;  /* 0x0000040000047882 */ /* 0x000fe20000000000 */
[----:B------:R-:W-:-:S03]  /*0100*/  ISETP.NE.AND P0, PT, R6, RZ, PT ;  /* 0x000000ff0600720c */ /* 0x000fc60003f05270 */
[----:B------:R-:W-:Y:S01]  /*0110*/  ISETP.GE.U32.AND P1, PT, R0, 0x2, PT ;  /* 0x000000020000780c */ /* 0x000fe20003f26070 */
[----:B0-----:R-:W-:-:S06]  /*0120*/  ULEA UR4, UR5, UR4, 0x18 ;  /* 0x0000000405047291 */ /* 0x001fcc000f8ec0ff */
[----:B------:R-:W-:-:S05]  /*0130*/  LEA R5, R6, UR4, 0x2 ;  /* 0x0000000406057c11 */ /* 0x000fca000f8e10ff */
[----:B--2---:R0:W-:Y:S01]  /*0140*/  STS [R5], R4 ;  /* 0x0000000405007388 */ /* 0x0041e20000000800 */
[----:B------:R-:W-:Y:S06]  /*0150*/  BAR.SYNC.DEFER_BLOCKING 0x0 ;  /* 0x0000000000007b1d */ /* 0x000fec0000010000 */
[----:B------:R-:W-:Y:S05]  /*0160*/  @!P1 BRA `(.L_x_0) ;  /* 0x00000000002c9947 */ /* 0x000fea0003800000 */
.L_x_1:
[----:B------:R-:W-:-:S04]  /*0170*/  SHF.R.U32.HI R8, RZ, 0x1, R0 ;  /* 0x00000001ff087819 */ /* 0x000fc80000011600 */
[----:B------:R-:W-:-:S13]  /*0180*/  ISETP.GE.U32.AND P1, PT, R6, R8, PT ;  /* 0x000000080600720c */ /* 0x000fda0003f26070 */
[----:B------:R-:W-:Y:S01]  /*0190*/  @!P1 IMAD R2, R8, 0x4, R5 ;  /* 0x0000000408029824 */ /* 0x000fe200078e0205 */
[----:B------:R-:W-:Y:S05]  /*01a0*/  @!P1 LDS R3, [R5] ;  /* 0x0000000005039984 */ /* 0x000fea0000000800 */
[----:B------:R-:W0:Y:S02]  /*01b0*/  @!P1 LDS R2, [R2] ;  /* 0x0000000002029984 */ /* 0x000e240000000800 */
[----:B0-----:R-:W-:-:S05]  /*01c0*/  @!P1 FADD R4, R2, R3 ;  /* 0x0000000302049221 */ /* 0x001fca0000000000 */
[----:B------:R1:W-:Y:S01]  /*01d0*/  @!P1 STS [R5], R4 ;  /* 0x0000000405009388 */ /* 0x0003e20000000800 */
[----:B------:R-:W-:Y:S01]  /*01e0*/  BAR.SYNC.DEFER_BLOCKING 0x0 ;  /* 0x0000000000007b1d */ /* 0x000fe20000010000 */
[----:B------:R-:W-:Y:S01]  /*01f0*/  ISETP.GT.U32.AND P1, PT, R0, 0x3, PT ;  /* 0x000000030000780c */ /* 0x000fe20003f24070 */
[----:B------:R-:W-:-:S12]  /*0200*/  IMAD.MOV.U32 R0, RZ, RZ, R8 ;  /* 0x000000ffff007224 */ /* 0x000fd800078e0008 */
[----:B-1----:R-:W-:Y:S05]  /*0210*/  @P1 BRA `(.L_x_1) ;  /* 0xfffffffc00d41947 */ /* 0x002fea000383ffff */
.L_x_0:
[----:B------:R-:W-:Y:S05]  /*0220*/  @P0 EXIT ;  /* 0x000000000000094d */ /* 0x000fea0003800000 */
[----:B------:R-:W1:Y:S01]  /*0230*/  S2UR UR5, SR_CgaCtaId ;  /* 0x00000000000579c3 */ /* 0x000e620000008800 */
[----:B------:R-:W-:-:S07]  /*0240*/  UMOV UR4, 0x400 ;  /* 0x0000040000047882 */ /* 0x000fce0000000000 */
[----:B------:R-:W2:Y:S01]  /*0250*/  LDC.64 R2, c[0x0][0x388] ;  /* 0x0000e200ff027b82 */ /* 0x000ea20000000a00 */
[----:B-1----:R-:W-:Y:S01]  /*0260*/  ULEA UR4, UR5, UR4, 0x18 ;  /* 0x0000000405047291 */ /* 0x002fe2000f8ec0ff */
[----:B--2---:R-:W-:-:S08]  /*0270*/  IMAD.WIDE.U32 R2, R7, 0x4, R2 ;  /* 0x0000000407027825 */ /* 0x004fd000078e0002 */
[----:B0-----:R-:W0:Y:S04]  /*0280*/  LDS R5, [UR4] ;  /* 0x00000004ff057984 */ /* 0x001e280008000800 */
[----:B0-----:R-:W-:Y:S01]  /*0290*/  STG.E desc[UR6][R2.64], R5 ;  /* 0x0000000502007986 */ /* 0x001fe2000c101906 */
[----:B------:R-:W-:Y:S05]  /*02a0*/  EXIT ;  /* 0x000000000000794d */ /* 0x000fea0003800000 */
.L_x_2:
[----:B------:R-:W-:-:S00]  /*02b0*/  BRA `(.L_x_2) ;  /* 0xfffffffc00fc7947 */ /* 0x000fc0000383ffff */
[----:B------:R-:W-:-:S00]  /*02c0*/  NOP ;  /* 0x0000000000007918 */ /* 0x000fc00000000000 */
        /* <DEDUP_REMOVED lines=11> */
.L_x_34:


//--------------------- .text._Z18calculaMaximoTotalPfS_f --------------------------
	.section	.text._Z18calculaMaximoTotalPfS_f,"ax",@progbits
	.align	128
        .global         _Z18calculaMaximoTotalPfS_f
        .type           _Z18calculaMaximoTotalPfS_f,@function
        .size           _Z18calculaMaximoTotalPfS_f,(.L_x_35 - _Z18calculaMaximoTotalPfS_f)
        .other          _Z18calculaMaximoTotalPfS_f,@"STO_CUDA_ENTRY STV_DEFAULT"
_Z18calculaMaximoTotalPfS_f:
.text._Z18calculaMaximoTotalPfS_f:
        /* <DEDUP_REMOVED lines=14> */
[----:B------:R-:W-:Y:S01]  /*00e0*/  UMOV UR5, 0x400 ;  /* 0x0000040000057882 */ /* 0x000fe20000000000 */
[----:B------:R-:W-:Y:S01]  /*00f0*/  ISETP.NE.AND P0, PT, R7, RZ, PT ;  /* 0x000000ff0700720c */ /* 0x000fe20003f05270 */
[----:B------:R-:W-:Y:S01]  /*0100*/  UIADD3 UR4, UPT, UPT, UR5, 0x10, URZ ;  /* 0x0000001005047890 */ /* 0x000fe2000fffe0ff */
[----:B------:R-:W-:Y:S01]  /*0110*/  IMAD.U32 R0, RZ, RZ, UR9 ;  /* 0x00000009ff007e24 */ /* 0x000fe2000f8e00ff */
[----:B------:R-:W-:Y:S02]  /*0120*/  BSSY.RECONVERGENT B0, `(.L_x_3) ;  /* 0x000000a000007945 */ /* 0x000fe40003800200 */
[----:B0-----:R-:W-:-:S06]  /*0130*/  ULEA UR4, UR8, UR4, 0x18 ;  /* 0x0000000408047291 */ /* 0x001fcc000f8ec0ff */
[----:B------:R-:W-:-:S05]  /*0140*/  LEA R5, R7, UR4, 0x2 ;  /* 0x0000000407057c11 */ /* 0x000fca000f8e10ff */
[----:B--2---:R0:W-:Y:S01]  /*0150*/  STS [R5], R4 ;  /* 0x0000000405007388 */ /* 0x0041e20000000800 */
[----:B------:R-:W-:Y:S06]  /*0160*/  BAR.SYNC.DEFER_BLOCKING 0x0 ;  /* 0x0000000000007b1d */ /* 0x000fec0000010000 */
[----:B------:R-:W-:Y:S05]  /*0170*/  @P0 BRA `(.L_x_4) ;  /* 0x0000000000100947 */ /* 0x000fea0003800000 */
[----:B------:R-:W1:Y:S02]  /*0180*/  LDC.64 R2, c[0x0][0x380] ;  /* 0x0000e000ff027b82 */ /* 0x000e640000000a00 */
[----:B-1----:R-:W2:Y:S01]  /*0190*/  LDG.E R2, desc[UR6][R2.64] ;  /* 0x0000000602027981 */ /* 0x002ea2000c1e1900 */
[----:B------:R-:W-:-:S09]  /*01a0*/  ULEA UR4, UR8, UR5, 0x18 ;  /* 0x0000000508047291 */ /* 0x000fd2000f8ec0ff */
[----:B--2---:R1:W-:Y:S03]  /*01b0*/  STS [UR4], R2 ;  /* 0x00000002ff007988 */ /* 0x0043e60008000804 */
.L_x_4:
[----:B------:R-:W-:Y:S05]  /*01c0*/  BSYNC.RECONVERGENT B0 ;  /* 0x0000000000007941 */ /* 0x000fea0003800200 */
.L_x_3:
[----:B------:R-:W-:Y:S01]  /*01d0*/  BAR.SYNC.DEFER_BLOCKING 0x0 ;  /* 0x0000000000007b1d */ /* 0x000fe20000010000 */
[----:B------:R-:W-:-:S13]  /*01e0*/  ISETP.GE.U32.AND P0, PT, R0, 0x2, PT ;  /* 0x000000020000780c */ /* 0x000fda0003f06070 */
[----:B------:R-:W-:Y:S05]  /*01f0*/  @!P0 BRA `(.L_x_5) ;  /* 0x0000000000488947 */ /* 0x000fea0003800000 */
.L_x_8:
[--C-:B0-----:R-:W-:Y:S01]  /*0200*/  IMAD.MOV.U32 R4, RZ, RZ, R0.reuse ;  /* 0x000000ffff047224 */ /* 0x101fe200078e0000 */
[----:B------:R-:W-:Y:S01]  /*0210*/  SHF.R.U32.HI R0, RZ, 0x1, R0 ;  /* 0x00000001ff007819 */ /* 0x000fe20000011600 */
[----:B------:R-:W-:Y:S03]  /*0220*/  BSSY.RECONVERGENT B0, `(.L_x_6) ;  /* 0x000000c000007945 */ /* 0x000fe60003800200 */
[----:B------:R-:W-:-:S13]  /*0230*/  ISETP.GE.U32.AND P0, PT, R7, R0, PT ;  /* 0x000000000700720c */ /* 0x000fda0003f06070 */
[----:B------:R-:W-:Y:S05]  /*0240*/  @P0 BRA `(.L_x_7) ;  /* 0x0000000000240947 */ /* 0x000fea0003800000 */
[----:B------:R-:W0:Y:S01]  /*0250*/  S2UR UR5, SR_CgaCtaId ;  /* 0x00000000000579c3 */ /* 0x000e220000008800 */
[----:B------:R-:W-:Y:S01]  /*0260*/  UMOV UR4, 0x400 ;  /* 0x0000040000047882 */ /* 0x000fe20000000000 */
[----:B-1----:R-:W-:-:S06]  /*0270*/  IMAD R2, R0, 0x4, R5 ;  /* 0x0000000400027824 */ /* 0x002fcc00078e0205 */
[----:B------:R-:W-:Y:S01]  /*0280*/  LDS R2, [R2] ;  /* 0x0000000002027984 */ /* 0x000fe20000000800 */
[----:B0-----:R-:W-:-:S09]  /*0290*/  ULEA UR4, UR5, UR4, 0x18 ;  /* 0x0000000405047291 */ /* 0x001fd2000f8ec0ff */
[----:B------:R-:W0:Y:S02]  /*02a0*/  LDS R3, [UR4] ;  /* 0x00000004ff037984 */ /* 0x000e240008000800 */
[----:B0-----:R-:W-:-:S13]  /*02b0*/  FSETP.GE.AND P0, PT, R2, R3, PT ;  /* 0x000000030200720b */ /* 0x001fda0003f06000 */
[----:B------:R0:W-:Y:S04]  /*02c0*/  @P0 STS [R5], R2 ;  /* 0x0000000205000388 */ /* 0x0001e80000000800 */
[----:B------:R0:W-:Y:S02]  /*02d0*/  @P0 STS [UR4], R2 ;  /* 0x00000002ff000988 */ /* 0x0001e40008000804 */
.L_x_7:
[----:B------:R-:W-:Y:S05]  /*02e0*/  BSYNC.RECONVERGENT B0 ;  /* 0x0000000000007941 */ /* 0x000fea0003800200 */
.L_x_6:
[----:B------:R-:W-:Y:S01]  /*02f0*/  BAR.SYNC.DEFER_BLOCKING 0x0 ;  /* 0x0000000000007b1d */ /* 0x000fe20000010000 */
[----:B------:R-:W-:-:S13]  /*0300*/  ISETP.GT.U32.AND P0, PT, R4, 0x3, PT ;  /* 0x000000030400780c */ /* 0x000fda0003f04070 */
[----:B------:R-:W-:Y:S05]  /*0310*/  @P0 BRA `(.L_x_8) ;  /* 0xfffffffc00b80947 */ /* 0x000fea000383ffff */
.L_x_5:
[----:B------:R-:W-:-:S13]  /*0320*/  ISETP.NE.AND P0, PT, R7, RZ, PT ;  /* 0x000000ff0700720c */ /* 0x000fda0003f05270 */
[----:B------:R-:W-:Y:S05]  /*0330*/  @P0 EXIT ;  /* 0x000000000000094d */ /* 0x000fea0003800000 */
[----:B------:R-:W2:Y:S01]  /*0340*/  S2UR UR5, SR_CgaCtaId ;  /* 0x00000000000579c3 */ /* 0x000ea20000008800 */
[----:B------:R-:W-:-:S07]  /*0350*/  UMOV UR4, 0x400 ;  /* 0x0000040000047882 */ /* 0x000fce0000000000 */
[----:B01----:R-:W0:Y:S01]  /*0360*/  LDC.64 R2, c[0x0][0x388] ;  /* 0x0000e200ff027b82 */ /* 0x003e220000000a00 */
[----:B--2---:R-:W-:Y:S01]  /*0370*/  ULEA UR4, UR5, UR4, 0x18 ;  /* 0x0000000405047291 */ /* 0x004fe2000f8ec0ff */
[----:B0-----:R-:W-:-:S08]  /*0380*/  IMAD.WIDE.U32 R2, R6, 0x4, R2 ;  /* 0x0000000406027825 */ /* 0x001fd000078e0002 */
[----:B------:R-:W0:Y:S04]  /*0390*/  LDS R5, [UR4+0x10] ;  /* 0x00001004ff057984 */ /* 0x000e280008000800 */
[----:B0-----:R-:W-:Y:S01]  /*03a0*/  STG.E desc[UR6][R2.64], R5 ;  /* 0x0000000502007986 */ /* 0x001fe2000c101906 */
[----:B------:R-:W-:Y:S05]  /*03b0*/  EXIT ;  /* 0x000000000000794d */ /* 0x000fea0003800000 */
.L_x_9:
        /* <DEDUP_REMOVED lines=12> */
.L_x_35:


//--------------------- .text._Z14calculaMaximoCPfS_f --------------------------
	.section	.text._Z14calculaMaximoCPfS_f,"ax",@progbits
	.align	128
        .global         _Z14calculaMaximoCPfS_f
        .type           _Z14calculaMaximoCPfS_f,@function
        .size           _Z14calculaMaximoCPfS_f,(.L_x_36 - _Z14calculaMaximoCPfS_f)
        .other          _Z14calculaMaximoCPfS_f,@"STO_CUDA_ENTRY STV_DEFAULT"
_Z14calculaMaximoCPfS_f:
.text._Z14calculaMaximoCPfS_f:
        /* <DEDUP_REMOVED lines=13> */
[----:B------:R-:W-:Y:S02]  /*00d0*/  MOV R0, 0x400 ;  /* 0x0000040000007802 */ /* 0x000fe40000000f00 */
[----:B------:R-:W-:Y:S01]  /*00e0*/  ISETP.NE.AND P0, PT, R7, RZ, PT ;  /* 0x000000ff0700720c */ /* 0x000fe20003f05270 */
[----:B------:R-:W0:Y:S02]  /*00f0*/  S2R R6, SR_CgaCtaId ;  /* 0x0000000000067919 */ /* 0x000e240000008800 */
[----:B------:R-:W-:-:S05]  /*0100*/  VIADD R5, R0, 0x10 ;  /* 0x0000001000057836 */ /* 0x000fca0000000000 */
[----:B0-----:R-:W-:-:S05]  /*0110*/  LEA R5, R6, R5, 0x18 ;  /* 0x0000000506057211 */ /* 0x001fca00078ec0ff */
[----:B------:R-:W-:Y:S01]  /*0120*/  @!P0 LEA R6, R6, R0, 0x18 ;  /* 0x0000000006068211 */ /* 0x000fe200078ec0ff */
[----:B------:R-:W-:Y:S02]  /*0130*/  IMAD.U32 R0, RZ, RZ, UR4 ;  /* 0x00000004ff007e24 */ /* 0x000fe4000f8e00ff */
[----:B------:R-:W-:-:S05]  /*0140*/  IMAD R5, R7, 0x4, R5 ;  /* 0x0000000407057824 */ /* 0x000fca00078e0205 */
[----:B--2---:R0:W-:Y:S01]  /*0150*/  STS [R5], R4 ;  /* 0x0000000405007388 */ /* 0x0041e20000000800 */
[----:B------:R-:W-:Y:S06]  /*0160*/  BAR.SYNC.DEFER_BLOCKING 0x0 ;  /* 0x0000000000007b1d */ /* 0x000fec0000010000 */
[----:B------:R0:W-:Y:S02]  /*0170*/  @!P0 STS [R6], RZ ;  /* 0x000000ff06008388 */ /* 0x0001e40000000800 */
[----:B------:R-:W-:Y:S01]  /*0180*/  BAR.SYNC.DEFER_BLOCKING 0x0 ;  /* 0x0000000000007b1d */ /* 0x000fe20000010000 */
[----:B------:R-:W-:-:S13]  /*0190*/  ISETP.GE.U32.AND P0, PT, R0, 0x2, PT ;  /* 0x000000020000780c */ /* 0x000fda0003f06070 */
[----:B0-----:R-:W-:Y:S05]  /*01a0*/  @!P0 BRA `(.L_x_10) ;  /* 0x0000000000488947 */ /* 0x001fea0003800000 */
.L_x_13:
[--C-:B------:R-:W-:Y:S01]  /*01b0*/  IMAD.MOV.U32 R4, RZ, RZ, R0.reuse ;  /* 0x000000ffff047224 */ /* 0x100fe200078e0000 */
[----:B------:R-:W-:Y:S01]  /*01c0*/  SHF.R.U32.HI R0, RZ, 0x1, R0 ;  /* 0x00000001ff007819 */ /* 0x000fe20000011600 */
[----:B------:R-:W-:Y:S03]  /*01d0*/  BSSY.RECONVERGENT B0, `(.L_x_11) ;  /* 0x000000c000007945 */ /* 0x000fe60003800200 */
[----:B------:R-:W-:-:S13]  /*01e0*/  ISETP.GE.U32.AND P0, PT, R7, R0, PT ;  /* 0x000000000700720c */ /* 0x000fda0003f06070 */
[----:B0-----:R-:W-:Y:S05]  /*01f0*/  @P0 BRA `(.L_x_12) ;  /* 0x0000000000240947 */ /* 0x001fea0003800000 */
[----:B------:R-:W0:Y:S01]  /*0200*/  S2UR UR5, SR_CgaCtaId ;  /* 0x00000000000579c3 */ /* 0x000e220000008800 */
[----:B------:R-:W-:Y:S01]  /*0210*/  UMOV UR4, 0x400 ;  /* 0x0000040000047882 */ /* 0x000fe20000000000 */
[----:B------:R-:W-:-:S06]  /*0220*/  IMAD R2, R0, 0x4, R5 ;  /* 0x0000000400027824 */ /* 0x000fcc00078e0205 */
[----:B------:R-:W-:Y:S01]  /*0230*/  LDS R2, [R2] ;  /* 0x0000000002027984 */ /* 0x000fe20000000800 */
[----:B0-----:R-:W-:-:S09]  /*0240*/  ULEA UR4, UR5, UR4, 0x18 ;  /* 0x0000000405047291 */ /* 0x001fd2000f8ec0ff */
[----:B------:R-:W0:Y:S02]  /*0250*/  LDS R3, [UR4] ;  /* 0x00000004ff037984 */ /* 0x000e240008000800 */
[----:B0-----:R-:W-:-:S13]  /*0260*/  FSETP.GE.AND P0, PT, R2, R3, PT ;  /* 0x000000030200720b */ /* 0x001fda0003f06000 */
[----:B------:R0:W-:Y:S04]  /*0270*/  @P0 STS [R5], R2 ;  /* 0x0000000205000388 */ /* 0x0001e80000000800 */
[----:B------:R0:W-:Y:S02]  /*0280*/  @P0 STS [UR4], R2 ;  /* 0x00000002ff000988 */ /* 0x0001e40008000804 */
.L_x_12:
[----:B------:R-:W-:Y:S05]  /*0290*/  BSYNC.RECONVERGENT B0 ;  /* 0x0000000000007941 */ /* 0x000fea0003800200 */
.L_x_11:
[----:B------:R-:W-:Y:S01]  /*02a0*/  BAR.SYNC.DEFER_BLOCKING 0x0 ;  /* 0x0000000000007b1d */ /* 0x000fe20000010000 */
[----:B------:R-:W-:-:S13]  /*02b0*/  ISETP.GT.U32.AND P0, PT, R4, 0x3, PT ;  /* 0x000000030400780c */ /* 0x000fda0003f04070 */
[----:B------:R-:W-:Y:S05]  /*02c0*/  @P0 BRA `(.L_x_13) ;  /* 0xfffffffc00b80947 */ /* 0x000fea000383ffff */
.L_x_10:
[----:B------:R-:W-:-:S13]  /*02d0*/  ISETP.NE.AND P0, PT, R7, RZ, PT ;  /* 0x000000ff0700720c */ /* 0x000fda0003f05270 */
[----:B------:R-:W-:Y:S05]  /*02e0*/  @P0 EXIT ;  /* 0x000000000000094d */ /* 0x000fea0003800000 */
[----:B------:R-:W1:Y:S01]  /*02f0*/  S2UR UR5, SR_CgaCtaId ;  /* 0x00000000000579c3 */ /* 0x000e620000008800 */
[----:B------:R-:W-:-:S07]  /*0300*/  UMOV UR4, 0x400 ;  /* 0x0000040000047882 */ /* 0x000fce0000000000 */
[----:B0-----:R-:W0:Y:S01]  /*0310*/  LDC.64 R2, c[0x0][0x388] ;  /* 0x0000e200ff027b82 */ /* 0x001e220000000a00 */
[----:B-1----:R-:W-:Y:S01]  /*0320*/  ULEA UR4, UR5, UR4, 0x18 ;  /* 0x0000000405047291 */ /* 0x002fe2000f8ec0ff */
[----:B0-----:R-:W-:-:S08]  /*0330*/  IMAD.WIDE.U32 R2, R8, 0x4, R2 ;  /* 0x0000000408027825 */ /* 0x001fd000078e0002 */
[----:B------:R-:W0:Y:S04]  /*0340*/  LDS R5, [UR4+0x10] ;  /* 0x00001004ff057984 */ /* 0x000e280008000800 */
[----:B0-----:R-:W-:Y:S01]  /*0350*/  STG.E desc[UR6][R2.64], R5 ;  /* 0x0000000502007986 */ /* 0x001fe2000c101906 */
[----:B------:R-:W-:Y:S05]  /*0360*/  EXIT ;  /* 0x000000000000794d */ /* 0x000fea0003800000 */
.L_x_14:
        /* <DEDUP_REMOVED lines=9> */
.L_x_36:


//--------------------- .text._Z11computaC_v2PfS_S_iii --------------------------
	.section	.text._Z11computaC_v2PfS_S_iii,"ax",@progbits
	.align	128
        .global         _Z11computaC_v2PfS_S_iii
        .type           _Z11computaC_v2PfS_S_iii,@function
        .size           _Z11computaC_v2PfS_S_iii,(.L_x_37 - _Z11computaC_v2PfS_S_iii)
        .other          _Z11computaC_v2PfS_S_iii,@"STO_CUDA_ENTRY STV_DEFAULT"
_Z11computaC_v2PfS_S_iii:
.text._Z11computaC_v2PfS_S_iii:
[----:B------:R-:W-:Y:S01]  /*0000*/  LDC R1, c[0x0][0x37c] ;  /* 0x0000df00ff017b82 */ /* 0x000fe20000000800 */
[----:B------:R-:W0:Y:S07]  /*0010*/  S2R R3, SR_TID.X ;  /* 0x0000000000037919 */ /* 0x000e2e0000002100 */
[----:B------:R-:W0:Y:S01]  /*0020*/  S2UR UR4, SR_CTAID.X ;  /* 0x00000000000479c3 */ /* 0x000e220000002500 */
[----:B------:R-:W1:Y:S01]  /*0030*/  LDCU UR5, c[0x0][0x39c] ;  /* 0x00007380ff0577ac */ /* 0x000e620008000800 */
[----:B------:R-:W2:Y:S06]  /*0040*/  LDCU UR6, c[0x0][0x3a0] ;  /* 0x00007400ff0677ac */ /* 0x000eac0008000800 */
[----:B------:R-:W0:Y:S02]  /*0050*/  LDC R0, c[0x0][0x360] ;  /* 0x0000d800ff007b82 */ /* 0x000e240000000800 */
[----:B0-----:R-:W-:-:S05]  /*0060*/  IMAD R0, R0, UR4, R3 ;  /* 0x0000000400007c24 */ /* 0x001fca000f8e0203 */
[----:B-1----:R-:W-:-:S04]  /*0070*/  IADD3 R7, PT, PT, R0, UR5, RZ ;  /* 0x0000000500077c10 */ /* 0x002fc8000fffe0ff */
[----:B--2---:R-:W-:-:S13]  /*0080*/  ISETP.GE.AND P0, PT, R7, UR6, PT ;  /* 0x0000000607007c0c */ /* 0x004fda000bf06270 */
[----:B------:R-:W-:Y:S05]  /*0090*/  @P0 EXIT ;  /* 0x000000000000094d */ /* 0x000fea0003800000 */
[----:B------:R-:W0:Y:S01]  /*00a0*/  LDC.64 R2, c[0x0][0x380] ;  /* 0x0000e000ff027b82 */ /* 0x000e220000000a00 */
[----:B------:R-:W1:Y:S07]  /*00b0*/  LDCU.64 UR4, c[0x0][0x358] ;  /* 0x00006b00ff0477ac */ /* 0x000e6e0008000a00 */
[----:B------:R-:W2:Y:S01]  /*00c0*/  LDC R9, c[0x0][0x398] ;  /* 0x0000e600ff097b82 */ /* 0x000ea20000000800 */
[----:B0-----:R-:W-:-:S06]  /*00d0*/  IMAD.WIDE R2, R7, 0x4, R2 ;  /* 0x0000000407027825 */ /* 0x001fcc00078e0202 */
[----:B-1----:R-:W3:Y:S01]  /*00e0*/  LDG.E R2, desc[UR4][R2.64] ;  /* 0x0000000402027981 */ /* 0x002ee2000c1e1900 */
[----:B--2---:R-:W-:-:S05]  /*00f0*/  I2FP.F32.S32 R5, R9 ;  /* 0x0000000900057245 */ /* 0x004fca0000201400 */
[----:B---3--:R-:W-:-:S04]  /*0100*/  FMUL R0, R2, R5 ;  /* 0x0000000502007220 */ /* 0x008fc80000400000 */
[----:B------:R-:W0:Y:S02]  /*0110*/  F2I.CEIL.NTZ R4, R0 ;  /* 0x0000000000047305 */ /* 0x000e24000020b100 */
[----:B0-----:R-:W-:-:S04]  /*0120*/  LOP3.LUT R4, R4, 0x1, RZ, 0xc0, !PT ;  /* 0x0000000104047812 */ /* 0x001fc800078ec0ff */
[----:B------:R-:W-:-:S13]  /*0130*/  ISETP.NE.U32.AND P0, PT, R4, 0x1, PT ;  /* 0x000000010400780c */ /* 0x000fda0003f05070 */
[----:B------:R-:W-:Y:S05]  /*0140*/  @!P0 BRA `(.L_x_15) ;  /* 0x0000000000208947 */ /* 0x000fea0003800000 */
[----:B------:R-:W0:Y:S08]  /*0150*/  LDC.64 R4, c[0x0][0x388] ;  /* 0x0000e200ff047b82 */ /* 0x000e300000000a00 */
[----:B------:R-:W1:Y:S01]  /*0160*/  LDC.64 R2, c[0x0][0x390] ;  /* 0x0000e400ff027b82 */ /* 0x000e620000000a00 */
[----:B0-----:R-:W-:-:S06]  /*0170*/  IMAD.WIDE R4, R7, 0x4, R4 ;  /* 0x0000000407047825 */ /* 0x001fcc00078e0204 */
[----:B------:R-:W2:Y:S01]  /*0180*/  LDG.E R5, desc[UR4][R4.64] ;  /* 0x0000000404057981 */ /* 0x000ea2000c1e1900 */
[----:B-1----:R-:W-:-:S04]  /*0190*/  IMAD.WIDE R2, R9, 0x4, R2 ;  /* 0x0000000409027825 */ /* 0x002fc800078e0202 */
[----:B--2---:R-:W-:-:S05]  /*01a0*/  FADD R7, R0, R5 ;  /* 0x0000000500077221 */ /* 0x004fca0000000000 */
[----:B------:R-:W-:Y:S01]  /*01b0*/  REDG.E.ADD.F32.FTZ.RN.STRONG.GPU desc[UR4][R2.64], R7 ;  /* 0x00000007020079a6 */ /* 0x000fe2000c12f304 */
[----:B------:R-:W-:Y:S05]  /*01c0*/  EXIT ;  /* 0x000000000000794d */ /* 0x000fea0003800000 */
.L_x_15:
[----:B------:R-:W0:Y:S02]  /*01d0*/  LDC.64 R2, c[0x0][0x388] ;  /* 0x0000e200ff027b82 */ /* 0x000e240000000a00 */
[----:B0-----:R-:W-:-:S06]  /*01e0*/  IMAD.WIDE R4, R7, 0x4, R2 ;  /* 0x0000000407047825 */ /* 0x001fcc00078e0202 */
[----:B------:R-:W0:Y:S01]  /*01f0*/  LDC.64 R2, c[0x0][0x390] ;  /* 0x0000e400ff027b82 */ /* 0x000e220000000a00 */
[----:B------:R-:W2:Y:S01]  /*0200*/  LDG.E R5, desc[UR4][R4.64] ;  /* 0x0000000404057981 */ /* 0x000ea2000c1e1900 */
[----:B0-----:R-:W-:-:S04]  /*0210*/  IMAD.WIDE R2, R9, 0x4, R2 ;  /* 0x0000000409027825 */ /* 0x001fc800078e0202 */
[----:B--2---:R-:W-:-:S05]  /*0220*/  FADD R7, R0, -R5 ;  /* 0x8000000500077221 */ /* 0x004fca0000000000 */
[----:B------:R-:W-:Y:S01]  /*0230*/  REDG.E.ADD.F32.FTZ.RN.STRONG.GPU desc[UR4][R2.64], R7 ;  /* 0x00000007020079a6 */ /* 0x000fe2000c12f304 */
[----:B------:R-:W-:Y:S05]  /*0240*/  EXIT ;  /* 0x000000000000794d */ /* 0x000fea0003800000 */
.L_x_16:
        /* <DEDUP_REMOVED lines=11> */
.L_x_37:


//--------------------- .text._Z8computaCPfS_S_ii --------------------------
	.section	.text._Z8computaCPfS_S_ii,"ax",@progbits
	.align	128
        .global         _Z8computaCPfS_S_ii
        .type           _Z8computaCPfS_S_ii,@function
        .size           _Z8computaCPfS_S_ii,(.L_x_38 - _Z8computaCPfS_S_ii)
        .other          _Z8computaCPfS_S_ii,@"STO_CUDA_ENTRY STV_DEFAULT"
_Z8computaCPfS_S_ii:
.text._Z8computaCPfS_S_ii:
[----:B------:R-:W-:Y:S01]  /*0000*/  LDC R1, c[0x0][0x37c] ;  /* 0x0000df00ff017b82 */ /* 0x000fe20000000800 */
[----:B------:R-:W0:Y:S07]  /*0010*/  S2R R3, SR_TID.Y ;  /* 0x0000000000037919 */ /* 0x000e2e0000002200 */
[----:B------:R-:W0:Y:S01]  /*0020*/  LDC R0, c[0x0][0x364] ;  /* 0x0000d900ff007b82 */ /* 0x000e220000000800 */
[----:B------:R-:W1:Y:S07]  /*0030*/  S2R R5, SR_TID.X ;  /* 0x0000000000057919 */ /* 0x000e6e0000002100 */
[----:B------:R-:W0:Y:S08]  /*0040*/  S2UR UR4, SR_CTAID.Y ;  /* 0x00000000000479c3 */ /* 0x000e300000002600 */
[----:B------:R-:W1:Y:S08]  /*0050*/  S2UR UR5, SR_CTAID.X ;  /* 0x00000000000579c3 */ /* 0x000e700000002500 */
[----:B------:R-:W1:Y:S08]  /*0060*/  LDC R2, c[0x0][0x360] ;  /* 0x0000d800ff027b82 */ /* 0x000e700000000800 */
[----:B------:R-:W2:Y:S01]  /*0070*/  LDC.64 R10, c[0x0][0x398] ;  /* 0x0000e600ff0a7b82 */ /* 0x000ea20000000a00 */
[----:B0-----:R-:W-:-:S02]  /*0080*/  IMAD R0, R0, UR4, R3 ;  /* 0x0000000400007c24 */ /* 0x001fc4000f8e0203 */
[----:B-1----:R-:W-:Y:S02]  /*0090*/  IMAD R2, R2, UR5, R5 ;  /* 0x0000000502027c24 */ /* 0x002fe4000f8e0205 */
[CC--:B--2---:R-:W-:Y:S02]  /*00a0*/  IMAD R7, R11.reuse, R10.reuse, R0 ;  /* 0x0000000a0b077224 */ /* 0x0c4fe400078e0200 */
[CC--:B------:R-:W-:Y:S02]  /*00b0*/  IMAD R9, R11.reuse, R10.reuse, R2 ;  /* 0x0000000a0b097224 */ /* 0x0c0fe400078e0202 */
[----:B------:R-:W-:-:S03]  /*00c0*/  IMAD R0, R11, R10, R11 ;  /* 0x0000000a0b007224 */ /* 0x000fc600078e020b */
[----:B------:R-:W-:-:S04]  /*00d0*/  VIMNMX R3, PT, PT, R7, R9, !PT ;  /* 0x0000000907037248 */ /* 0x000fc80007fe0100 */
[----:B------:R-:W-:-:S13]  /*00e0*/  ISETP.GE.AND P0, PT, R3, R0, PT ;  /* 0x000000000300720c */ /* 0x000fda0003f06270 */
[----:B------:R-:W-:Y:S05]  /*00f0*/  @P0 EXIT ;  /* 0x000000000000094d */ /* 0x000fea0003800000 */
[----:B------:R-:W0:Y:S01]  /*0100*/  LDC.64 R2, c[0x0][0x380] ;  /* 0x0000e000ff027b82 */ /* 0x000e220000000a00 */
[----:B------:R-:W1:Y:S01]  /*0110*/  LDCU.64 UR4, c[0x0][0x358] ;  /* 0x00006b00ff0477ac */ /* 0x000e620008000a00 */
[----:B0-----:R-:W-:-:S06]  /*0120*/  IMAD.WIDE R2, R9, 0x4, R2 ;  /* 0x0000000409027825 */ /* 0x001fcc00078e0202 */
[----:B-1----:R-:W2:Y:S01]  /*0130*/  LDG.E R2, desc[UR4][R2.64] ;  /* 0x0000000402027981 */ /* 0x002ea2000c1e1900 */
[----:B------:R-:W-:-:S05]  /*0140*/  I2FP.F32.S32 R5, R7 ;  /* 0x0000000700057245 */ /* 0x000fca0000201400 */
[----:B--2---:R-:W-:Y:S02]  /*0150*/  FMUL R0, R2, R5 ;  /* 0x0000000502007220 */ /* 0x004fe40000400000 */
[----:B------:R-:W0:Y:S02]  /*0160*/  LDC.64 R4, c[0x0][0x390] ;  /* 0x0000e400ff047b82 */ /* 0x000e240000000a00 */
[----:B------:R-:W1:Y:S02]  /*0170*/  F2I.CEIL.NTZ R6, R0 ;  /* 0x0000000000067305 */ /* 0x000e64000020b100 */
[----:B-1----:R-:W-:-:S04]  /*0180*/  LOP3.LUT R6, R6, 0x1, RZ, 0xc0, !PT ;  /* 0x0000000106067812 */ /* 0x002fc800078ec0ff */
[----:B------:R-:W-:Y:S01]  /*0190*/  ISETP.NE.U32.AND P0, PT, R6, 0x1, PT ;  /* 0x000000010600780c */ /* 0x000fe20003f05070 */
[----:B0-----:R-:W-:-:S05]  /*01a0*/  IMAD.WIDE R4, R7, 0x4, R4 ;  /* 0x0000000407047825 */ /* 0x001fca00078e0204 */
[----:B------:R0:W-:Y:S07]  /*01b0*/  STG.E desc[UR4][R4.64], RZ ;  /* 0x000000ff04007986 */ /* 0x0001ee000c101904 */
[----:B------:R-:W-:Y:S05]  /*01c0*/  @!P0 BRA `(.L_x_17) ;  /* 0x0000000000188947 */ /* 0x000fea0003800000 */
[----:B------:R-:W1:Y:S02]  /*01d0*/  LDC.64 R2, c[0x0][0x388] ;  /* 0x0000e200ff027b82 */ /* 0x000e640000000a00 */
[----:B-1----:R-:W-:-:S06]  /*01e0*/  IMAD.WIDE R2, R9, 0x4, R2 ;  /* 0x0000000409027825 */ /* 0x002fcc00078e0202 */
[----:B------:R-:W2:Y:S02]  /*01f0*/  LDG.E R3, desc[UR4][R2.64] ;  /* 0x0000000402037981 */ /* 0x000ea4000c1e1900 */
[----:B--2---:R-:W-:-:S05]  /*0200*/  FADD R7, R0, R3 ;  /* 0x0000000300077221 */ /* 0x004fca0000000000 */
[----:B------:R-:W-:Y:S01]  /*0210*/  REDG.E.ADD.F32.FTZ.RN.STRONG.GPU desc[UR4][R4.64], R7 ;  /* 0x00000007040079a6 */ /* 0x000fe2000c12f304 */
[----:B------:R-:W-:Y:S05]  /*0220*/  EXIT ;  /* 0x000000000000794d */ /* 0x000fea0003800000 */
.L_x_17:
[----:B------:R-:W1:Y:S02]  /*0230*/  LDC.64 R2, c[0x0][0x388] ;  /* 0x0000e200ff027b82 */ /* 0x000e640000000a00 */
[----:B-1----:R-:W-:-:S06]  /*0240*/  IMAD.WIDE R2, R9, 0x4, R2 ;  /* 0x0000000409027825 */ /* 0x002fcc00078e0202 */
[----:B------:R-:W2:Y:S02]  /*0250*/  LDG.E R3, desc[UR4][R2.64] ;  /* 0x0000000402037981 */ /* 0x000ea4000c1e1900 */
[----:B--2---:R-:W-:-:S05]  /*0260*/  FADD R7, R0, -R3 ;  /* 0x8000000300077221 */ /* 0x004fca0000000000 */
[----:B------:R-:W-:Y:S01]  /*0270*/  REDG.E.ADD.F32.FTZ.RN.STRONG.GPU desc[UR4][R4.64], R7 ;  /* 0x00000007040079a6 */ /* 0x000fe2000c12f304 */
[----:B------:R-:W-:Y:S05]  /*0280*/  EXIT ;  /* 0x000000000000794d */ /* 0x000fea0003800000 */
.L_x_18:
        /* <DEDUP_REMOVED lines=15> */
.L_x_38:


//--------------------- .text._Z19inicializarVectoresPfS_i --------------------------
	.section	.text._Z19inicializarVectoresPfS_i,"ax",@progbits
	.align	128
        .global         _Z19inicializarVectoresPfS_i
        .type           _Z19inicializarVectoresPfS_i,@function
        .size           _Z19inicializarVectoresPfS_i,(.L_x_33 - _Z19inicializarVectoresPfS_i)
        .other          _Z19inicializarVectoresPfS_i,@"STO_CUDA_ENTRY STV_DEFAULT"
_Z19inicializarVectoresPfS_i:
.text._Z19inicializarVectoresPfS_i:
[----:B------:R-:W-:Y:S01]  /*0000*/  LDC R1, c[0x0][0x37c] ;  /* 0x0000df00ff017b82 */ /* 0x000fe20000000800 */
[----:B------:R-:W0:Y:S07]  /*0010*/  S2R R7, SR_TID.X ;  /* 0x0000000000077919 */ /* 0x000e2e0000002100 */
[----:B------:R-:W0:Y:S01]  /*0020*/  S2UR UR4, SR_CTAID.X ;  /* 0x00000000000479c3 */ /* 0x000e220000002500 */
[----:B------:R-:W1:Y:S07]  /*0030*/  LDCU UR5, c[0x0][0x390] ;  /* 0x00007200ff0577ac */ /* 0x000e6e0008000800 */
[----:B------:R-:W0:Y:S02]  /*0040*/  LDC R6, c[0x0][0x360] ;  /* 0x0000d800ff067b82 */ /* 0x000e240000000800 */
[----:B0-----:R-:W-:-:S05]  /*0050*/  IMAD R7, R6, UR4, R7 ;  /* 0x0000000406077c24 */ /* 0x001fca000f8e0207 */
[----:B-1----:R-:W-:-:S13]  /*0060*/  ISETP.GE.AND P0, PT, R7, UR5, PT ;  /* 0x0000000507007c0c */ /* 0x002fda000bf06270 */
[----:B------:R-:W-:Y:S05]  /*0070*/  @P0 EXIT ;  /* 0x000000000000094d */ /* 0x000fea0003800000 */
[C---:B------:R-:W-:Y:S01]  /*0080*/  IMAD.HI R0, R7.reuse, 0x66666667, RZ ;  /* 0x6666666707007827 */ /* 0x040fe200078e02ff */
[----:B------:R-:W0:Y:S01]  /*0090*/  LDCU.64 UR4, c[0x0][0x358] ;  /* 0x00006b00ff0477ac */ /* 0x000e220008000a00 */
[----:B------:R-:W-:Y:S02]  /*00a0*/  BSSY.RECONVERGENT B0, `(.L_x_19) ;  /* 0x0000023000007945 */ /* 0x000fe40003800200 */
[----:B------:R-:W-:Y:S01]  /*00b0*/  IMAD R11, R7, 0x5, RZ ;  /* 0x00000005070b7824 */ /* 0x000fe200078e02ff */
[----:B------:R-:W-:Y:S01]  /*00c0*/  SHF.R.S32.HI R3, RZ, 0x1, R0 ;  /* 0x00000001ff037819 */ /* 0x000fe20000011400 */
[----:B------:R-:W-:Y:S02]  /*00d0*/  IMAD.MOV.U32 R10, RZ, RZ, RZ ;  /* 0x000000ffff0a7224 */ /* 0x000fe400078e00ff */
[----:B------:R-:W-:Y:S01]  /*00e0*/  IMAD.MOV.U32 R8, RZ, RZ, 0x1 ;  /* 0x00000001ff087424 */ /* 0x000fe200078e00ff */
[----:B------:R-:W-:Y:S01]  /*00f0*/  LEA.HI R3, R0, R3, RZ, 0x1 ;  /* 0x0000000300037211 */ /* 0x000fe200078f08ff */
[----:B------:R-:W-:-:S04]  /*0100*/  IMAD.HI R10, R11, -0x6db6db6d, R10 ;  /* 0x924924930b0a7827 */ /* 0x000fc800078e020a */
[----:B------:R-:W-:Y:S01]  /*0110*/  IMAD R0, R3, -0x5, R7 ;  /* 0xfffffffb03007824 */ /* 0x000fe200078e0207 */
[----:B------:R-:W-:-:S03]  /*0120*/  SHF.R.U32.HI R13, RZ, 0x1f, R10 ;  /* 0x0000001fff0d7819 */ /* 0x000fc6000001160a */
[----:B------:R-:W-:Y:S01]  /*0130*/  VIADD R4, R0, 0x1 ;  /* 0x0000000100047836 */ /* 0x000fe20000000000 */
[----:B------:R-:W-:-:S05]  /*0140*/  LEA.HI.SX32 R13, R10, R13, 0x1e ;  /* 0x0000000d0a0d7211 */ /* 0x000fca00078ff2ff */
[----:B------:R-:W1:Y:S01]  /*0150*/  I2F.F64 R4, R4 ;  /* 0x0000000400047312 */ /* 0x000e620000201c00 */
[----:B------:R-:W-:-:S04]  /*0160*/  IMAD R13, R13, -0x7, R11 ;  /* 0xfffffff90d0d7824 */ /* 0x000fc800078e020b */
[----:B------:R-:W-:-:S03]  /*0170*/  VIADD R14, R13, 0x1 ;  /* 0x000000010d0e7836 */ /* 0x000fc60000000000 */
[----:B-1----:R-:W1:Y:S02]  /*0180*/  MUFU.RCP64H R9, R5 ;  /* 0x0000000500097308 */ /* 0x002e640000001800 */
[----:B-1----:R-:W-:-:S08]  /*0190*/  DFMA R2, -R4, R8, 1 ;  /* 0x3ff000000402742b */ /* 0x002fd00000000108 */
[----:B------:R-:W-:Y:S02]  /*01a0*/  DFMA R10, R2, R2, R2 ;  /* 0x00000002020a722b */ /* 0x000fe40000000002 */
[----:B------:R-:W1:Y:S06]  /*01b0*/  I2F.F64 R2, R14 ;  /* 0x0000000e00027312 */ /* 0x000e6c0000201c00 */
[----:B------:R-:W-:-:S08]  /*01c0*/  DFMA R10, R8, R10, R8 ;  /* 0x0000000a080a722b */ /* 0x000fd00000000008 */
[----:B------:R-:W-:Y:S02]  /*01d0*/  DFMA R12, -R4, R10, 1 ;  /* 0x3ff00000040c742b */ /* 0x000fe4000000010a */
[----:B-1----:R-:W-:-:S06]  /*01e0*/  DMUL R8, R2, 1.5 ;  /* 0x3ff8000002087828 */ /* 0x002fcc0000000000 */
[----:B------:R-:W-:-:S04]  /*01f0*/  DFMA R12, R10, R12, R10 ;  /* 0x0000000c0a0c722b */ /* 0x000fc8000000000a */
[----:B------:R-:W-:-:S04]  /*0200*/  FSETP.GEU.AND P1, PT, |R9|, 6.5827683646048100446e-37, PT ;  /* 0x036000000900780b */ /* 0x000fc80003f2e200 */
[----:B------:R-:W-:-:S08]  /*0210*/  DMUL R2, R8, R12 ;  /* 0x0000000c08027228 */ /* 0x000fd00000000000 */
[----:B------:R-:W-:-:S08]  /*0220*/  DFMA R10, -R4, R2, R8 ;  /* 0x00000002040a722b */ /* 0x000fd00000000108 */
[----:B------:R-:W-:-:S10]  /*0230*/  DFMA R2, R12, R10, R2 ;  /* 0x0000000a0c02722b */ /* 0x000fd40000000002 */
[----:B------:R-:W-:-:S05]  /*0240*/  FFMA R10, RZ, R5, R3 ;  /* 0x00000005ff0a7223 */ /* 0x000fca0000000003 */
[----:B------:R-:W-:-:S13]  /*0250*/  FSETP.GT.AND P0, PT, |R10|, 1.469367938527859385e-39, PT ;  /* 0x001000000a00780b */ /* 0x000fda0003f04200 */
[----:B0-----:R-:W-:Y:S05]  /*0260*/  @P0 BRA P1, `(.L_x_20) ;  /* 0x0000000000180947 */ /* 0x001fea0000800000 */
[----:B------:R-:W-:Y:S01]  /*0270*/  IMAD.MOV.U32 R10, RZ, RZ, R8 ;  /* 0x000000ffff0a7224 */ /* 0x000fe200078e0008 */
[----:B------:R-:W-:Y:S01]  /*0280*/  MOV R12, 0x2d0 ;  /* 0x000002d0000c7802 */ /* 0x000fe20000000f00 */
[----:B------:R-:W-:Y:S02]  /*0290*/  IMAD.MOV.U32 R11, RZ, RZ, R9 ;  /* 0x000000ffff0b7224 */ /* 0x000fe400078e0009 */
[----:B------:R-:W-:Y:S02]  /*02a0*/  IMAD.MOV.U32 R8, RZ, RZ, R4 ;  /* 0x000000ffff087224 */ /* 0x000fe400078e0004 */
[----:B------:R-:W-:-:S07]  /*02b0*/  IMAD.MOV.U32 R9, RZ, RZ, R5 ;  /* 0x000000ffff097224 */ /* 0x000fce00078e0005 */
[----:B------:R-:W-:Y:S05]  /*02c0*/  CALL.REL.NOINC `($__internal_0_$__cuda_sm20_div_rn_f64_full) ;  /* 0x0000000000a07944 */ /* 0x000fea0003c00000 */
.L_x_20:
[----:B------:R-:W-:Y:S05]  /*02d0*/  BSYNC.RECONVERGENT B0 ;  /* 0x0000000000007941 */ /* 0x000fea0003800200 */
.L_x_19:
[----:B------:R-:W-:Y:S01]  /*02e0*/  IMAD.MOV.U32 R6, RZ, RZ, RZ ;  /* 0x000000ffff067224 */ /* 0x000fe200078e00ff */
[----:B------:R-:W0:Y:S01]  /*02f0*/  LDC.64 R18, c[0x0][0x380] ;  /* 0x0000e000ff127b82 */ /* 0x000e220000000a00 */
[----:B------:R-:W-:Y:S01]  /*0300*/  VIADD R0, R0, 0x2 ;  /* 0x0000000200007836 */ /* 0x000fe20000000000 */
[----:B------:R-:W-:Y:S01]  /*0310*/  F2F.F32.F64 R3, R2 ;  /* 0x0000000200037310 */ /* 0x000fe20000301000 */
[----:B------:R-:W-:Y:S01]  /*0320*/  IMAD.HI R4, R7, -0x6db6db6d, R6 ;  /* 0x9249249307047827 */ /* 0x000fe200078e0206 */
[----:B------:R-:W-:Y:S04]  /*0330*/  BSSY.RECONVERGENT B0, `(.L_x_21) ;  /* 0x000001c000007945 */ /* 0x000fe80003800200 */
[----:B------:R-:W-:-:S04]  /*0340*/  SHF.R.U32.HI R5, RZ, 0x1f, R4 ;  /* 0x0000001fff057819 */ /* 0x000fc80000011604 */
[----:B------:R-:W-:Y:S01]  /*0350*/  LEA.HI.SX32 R5, R4, R5, 0x1e ;  /* 0x0000000504057211 */ /* 0x000fe200078ff2ff */
[----:B------:R-:W-:-:S04]  /*0360*/  IMAD.MOV.U32 R4, RZ, RZ, 0x1 ;  /* 0x00000001ff047424 */ /* 0x000fc800078e00ff */
[----:B------:R-:W-:-:S04]  /*0370*/  IMAD R5, R5, -0x7, R7 ;  /* 0xfffffff905057824 */ /* 0x000fc800078e0207 */
[----:B------:R-:W-:-:S06]  /*0380*/  VIADD R8, R5, 0x1 ;  /* 0x0000000105087836 */ /* 0x000fcc0000000000 */
[----:B------:R-:W1:Y:S08]  /*0390*/  I2F.F64 R8, R8 ;  /* 0x0000000800087312 */ /* 0x000e700000201c00 */
[----:B-1----:R-:W1:Y:S02]  /*03a0*/  MUFU.RCP64H R5, R9 ;  /* 0x0000000900057308 */ /* 0x002e640000001800 */
[----:B-1----:R-:W-:-:S08]  /*03b0*/  DFMA R10, -R8, R4, 1 ;  /* 0x3ff00000080a742b */ /* 0x002fd00000000104 */
[----:B------:R-:W-:Y:S02]  /*03c0*/  DFMA R12, R10, R10, R10 ;  /* 0x0000000a0a0c722b */ /* 0x000fe4000000000a */
[----:B------:R-:W1:Y:S06]  /*03d0*/  I2F.F64 R10, R0 ;  /* 0x00000000000a7312 */ /* 0x000e6c0000201c00 */
[----:B------:R-:W-:-:S08]  /*03e0*/  DFMA R12, R4, R12, R4 ;  /* 0x0000000c040c722b */ /* 0x000fd00000000004 */
[----:B------:R-:W-:Y:S02]  /*03f0*/  DFMA R4, -R8, R12, 1 ;  /* 0x3ff000000804742b */ /* 0x000fe4000000010c */
[----:B-1----:R-:W-:-:S06]  /*0400*/  DADD R10, R10, R10 ;  /* 0x000000000a0a7229 */ /* 0x002fcc000000000a */
[----:B------:R-:W-:Y:S01]  /*0410*/  DFMA R4, R12, R4, R12 ;  /* 0x000000040c04722b */ /* 0x000fe2000000000c */
[----:B0-----:R-:W-:-:S03]  /*0420*/  IMAD.WIDE R12, R7, 0x4, R18 ;  /* 0x00000004070c7825 */ /* 0x001fc600078e0212 */
[----:B------:R-:W-:Y:S02]  /*0430*/  FSETP.GEU.AND P1, PT, |R11|, 6.5827683646048100446e-37, PT ;  /* 0x036000000b00780b */ /* 0x000fe40003f2e200 */
[----:B------:R0:W-:Y:S02]  /*0440*/  STG.E desc[UR4][R12.64], R3 ;  /* 0x000000030c007986 */ /* 0x0001e4000c101904 */
[----:B------:R-:W-:-:S08]  /*0450*/  DMUL R14, R10, R4 ;  /* 0x000000040a0e7228 */ /* 0x000fd00000000000 */
[----:B------:R-:W-:-:S08]  /*0460*/  DFMA R16, -R8, R14, R10 ;  /* 0x0000000e0810722b */ /* 0x000fd0000000010a */
[----:B------:R-:W-:-:S10]  /*0470*/  DFMA R4, R4, R16, R14 ;  /* 0x000000100404722b */ /* 0x000fd4000000000e */
[----:B------:R-:W-:-:S05]  /*0480*/  FFMA R0, RZ, R9, R5 ;  /* 0x00000009ff007223 */ /* 0x000fca0000000005 */
[----:B------:R-:W-:-:S13]  /*0490*/  FSETP.GT.AND P0, PT, |R0|, 1.469367938527859385e-39, PT ;  /* 0x001000000000780b */ /* 0x000fda0003f04200 */
[----:B0-----:R-:W-:Y:S05]  /*04a0*/  @P0 BRA P1, `(.L_x_22) ;  /* 0x0000000000100947 */ /* 0x001fea0000800000 */
[----:B------:R-:W-:-:S07]  /*04b0*/  MOV R12, 0x4d0 ;  /* 0x000004d0000c7802 */ /* 0x000fce0000000f00 */
[----:B------:R-:W-:Y:S05]  /*04c0*/  CALL.REL.NOINC `($__internal_0_$__cuda_sm20_div_rn_f64_full) ;  /* 0x0000000000207944 */ /* 0x000fea0003c00000 */
[----:B------:R-:W-:Y:S02]  /*04d0*/  IMAD.MOV.U32 R4, RZ, RZ, R2 ;  /* 0x000000ffff047224 */ /* 0x000fe400078e0002 */
[----:B------:R-:W-:-:S07]  /*04e0*/  IMAD.MOV.U32 R5, RZ, RZ, R3 ;  /* 0x000000ffff057224 */ /* 0x000fce00078e0003 */
.L_x_22:
[----:B------:R-:W-:Y:S05]  /*04f0*/  BSYNC.RECONVERGENT B0 ;  /* 0x0000000000007941 */ /* 0x000fea0003800200 */
.L_x_21:
[----:B------:R-:W0:Y:S01]  /*0500*/  LDC.64 R2, c[0x0][0x388] ;  /* 0x0000e200ff027b82 */ /* 0x000e220000000a00 */
[----:B------:R-:W1:Y:S01]  /*0510*/  F2F.F32.F64 R5, R4 ;  /* 0x0000000400057310 */ /* 0x000e620000301000 */
[----:B0-----:R-:W-:-:S05]  /*0520*/  IMAD.WIDE R6, R7, 0x4, R2 ;  /* 0x0000000407067825 */ /* 0x001fca00078e0202 */
[----:B-1----:R-:W-:Y:S01]  /*0530*/  STG.E desc[UR4][R6.64], R5 ;  /* 0x0000000506007986 */ /* 0x002fe2000c101904 */
[----:B------:R-:W-:Y:S05]  /*0540*/  EXIT ;  /* 0x000000000000794d */ /* 0x000fea0003800000 */
        .weak           $__internal_0_$__cuda_sm20_div_rn_f64_full
        .type           $__internal_0_$__cuda_sm20_div_rn_f64_full,@function
        .size           $__internal_0_$__cuda_sm20_div_rn_f64_full,(.L_x_33 - $__internal_0_$__cuda_sm20_div_rn_f64_full)
$__internal_0_$__cuda_sm20_div_rn_f64_full:
[C---:B------:R-:W-:Y:S01]  /*0550*/  FSETP.GEU.AND P0, PT, |R9|.reuse, 1.469367938527859385e-39, PT ;  /* 0x001000000900780b */ /* 0x040fe20003f0e200 */
[----:B------:R-:W-:Y:S01]  /*0560*/  IMAD.MOV.U32 R18, RZ, RZ, 0x1 ;  /* 0x00000001ff127424 */ /* 0x000fe200078e00ff */
[----:B------:R-:W-:Y:S01]  /*0570*/  LOP3.LUT R4, R9, 0x800fffff, RZ, 0xc0, !PT ;  /* 0x800fffff09047812 */ /* 0x000fe200078ec0ff */
[----:B------:R-:W-:Y:S01]  /*0580*/  BSSY.RECONVERGENT B1, `(.L_x_23) ;  /* 0x0000055000017945 */ /* 0x000fe20003800200 */
[C---:B------:R-:W-:Y:S02]  /*0590*/  FSETP.GEU.AND P2, PT, |R11|.reuse, 1.469367938527859385e-39, PT ;  /* 0x001000000b00780b */ /* 0x040fe40003f4e200 */
[----:B------:R-:W-:Y:S01]  /*05a0*/  LOP3.LUT R5, R4, 0x3ff00000, RZ, 0xfc, !PT ;  /* 0x3ff0000004057812 */ /* 0x000fe200078efcff */
[----:B------:R-:W-:Y:S01]  /*05b0*/  IMAD.MOV.U32 R4, RZ, RZ, R8 ;  /* 0x000000ffff047224 */ /* 0x000fe200078e0008 */
[----:B------:R-:W-:Y:S02]  /*05c0*/  LOP3.LUT R13, R11, 0x7ff00000, RZ, 0xc0, !PT ;  /* 0x7ff000000b0d7812 */ /* 0x000fe400078ec0ff */
[----:B------:R-:W-:-:S03]  /*05d0*/  LOP3.LUT R16, R9, 0x7ff00000, RZ, 0xc0, !PT ;  /* 0x7ff0000009107812 */ /* 0x000fc600078ec0ff */
[----:B------:R-:W-:Y:S01]  /*05e0*/  @!P0 DMUL R4, R8, 8.98846567431157953865e+307 ;  /* 0x7fe0000008048828 */ /* 0x000fe20000000000 */
[----:B------:R-:W-:-:S03]  /*05f0*/  ISETP.GE.U32.AND P1, PT, R13, R16, PT ;  /* 0x000000100d00720c */ /* 0x000fc60003f26070 */
[----:B------:R-:W-:Y:S01]  /*0600*/  @!P2 LOP3.LUT R14, R9, 0x7ff00000, RZ, 0xc0, !PT ;  /* 0x7ff00000090ea812 */ /* 0x000fe200078ec0ff */
[----:B------:R-:W-:Y:S01]  /*0610*/  @!P2 IMAD.MOV.U32 R20, RZ, RZ, RZ ;  /* 0x000000ffff14a224 */ /* 0x000fe200078e00ff */
[----:B------:R-:W0:Y:S02]  /*0620*/  MUFU.RCP64H R19, R5 ;  /* 0x0000000500137308 */ /* 0x000e240000001800 */
[----:B------:R-:W-:Y:S01]  /*0630*/  @!P2 ISETP.GE.U32.AND P3, PT, R13, R14, PT ;  /* 0x0000000e0d00a20c */ /* 0x000fe20003f66070 */
[----:B------:R-:W-:-:S05]  /*0640*/  IMAD.MOV.U32 R14, RZ, RZ, 0x1ca00000 ;  /* 0x1ca00000ff0e7424 */ /* 0x000fca00078e00ff */
[----:B------:R-:W-:-:S04]  /*0650*/  @!P2 SEL R15, R14, 0x63400000, !P3 ;  /* 0x634000000e0fa807 */ /* 0x000fc80005800000 */
[----:B------:R-:W-:-:S04]  /*0660*/  @!P2 LOP3.LUT R15, R15, 0x80000000, R11, 0xf8, !PT ;  /* 0x800000000f0fa812 */ /* 0x000fc800078ef80b */
[----:B------:R-:W-:Y:S01]  /*0670*/  @!P2 LOP3.LUT R21, R15, 0x100000, RZ, 0xfc, !PT ;  /* 0x001000000f15a812 */ /* 0x000fe200078efcff */
[----:B0-----:R-:W-:-:S08]  /*0680*/  DFMA R2, R18, -R4, 1 ;  /* 0x3ff000001202742b */ /* 0x001fd00000000804 */
[----:B------:R-:W-:-:S08]  /*0690*/  DFMA R2, R2, R2, R2 ;  /* 0x000000020202722b */ /* 0x000fd00000000002 */
[----:B------:R-:W-:Y:S01]  /*06a0*/  DFMA R18, R18, R2, R18 ;  /* 0x000000021212722b */ /* 0x000fe20000000012 */
[----:B------:R-:W-:Y:S01]  /*06b0*/  SEL R3, R14, 0x63400000, !P1 ;  /* 0x634000000e037807 */ /* 0x000fe20004800000 */
[----:B------:R-:W-:-:S03]  /*06c0*/  IMAD.MOV.U32 R2, RZ, RZ, R10 ;  /* 0x000000ffff027224 */ /* 0x000fc600078e000a */
[----:B------:R-:W-:-:S03]  /*06d0*/  LOP3.LUT R3, R3, 0x800fffff, R11, 0xf8, !PT ;  /* 0x800fffff03037812 */ /* 0x000fc600078ef80b */
[----:B------:R-:W-:-:S03]  /*06e0*/  DFMA R22, R18, -R4, 1 ;  /* 0x3ff000001216742b */ /* 0x000fc60000000804 */
[----:B------:R-:W-:-:S05]  /*06f0*/  @!P2 DFMA R2, R2, 2, -R20 ;  /* 0x400000000202a82b */ /* 0x000fca0000000814 */
[----:B------:R-:W-:Y:S01]  /*0700*/  DFMA R18, R18, R22, R18 ;  /* 0x000000161212722b */ /* 0x000fe20000000012 */
[----:B------:R-:W-:Y:S02]  /*0710*/  IMAD.MOV.U32 R23, RZ, RZ, R13 ;  /* 0x000000ffff177224 */ /* 0x000fe400078e000d */
[----:B------:R-:W-:Y:S01]  /*0720*/  IMAD.MOV.U32 R22, RZ, RZ, R16 ;  /* 0x000000ffff167224 */ /* 0x000fe200078e0010 */
[----:B------:R-:W-:Y:S02]  /*0730*/  @!P0 LOP3.LUT R22, R5, 0x7ff00000, RZ, 0xc0, !PT ;  /* 0x7ff0000005168812 */ /* 0x000fe400078ec0ff */
[----:B------:R-:W-:Y:S02]  /*0740*/  @!P2 LOP3.LUT R23, R3, 0x7ff00000, RZ, 0xc0, !PT ;  /* 0x7ff000000317a812 */ /* 0x000fe400078ec0ff */
[----:B------:R-:W-:Y:S01]  /*0750*/  DMUL R20, R18, R2 ;  /* 0x0000000212147228 */ /* 0x000fe20000000000 */
[----:B------:R-:W-:Y:S02]  /*0760*/  VIADD R24, R22, 0xffffffff ;  /* 0xffffffff16187836 */ /* 0x000fe40000000000 */
[----:B------:R-:W-:-:S05]  /*0770*/  VIADD R15, R23, 0xffffffff ;  /* 0xffffffff170f7836 */ /* 0x000fca0000000000 */
[----:B------:R-:W-:Y:S01]  /*0780*/  DFMA R16, R20, -R4, R2 ;  /* 0x800000041410722b */ /* 0x000fe20000000002 */
[----:B------:R-:W-:-:S04]  /*0790*/  ISETP.GT.U32.AND P0, PT, R15, 0x7feffffe, PT ;  /* 0x7feffffe0f00780c */ /* 0x000fc80003f04070 */
[----:B------:R-:W-:-:S03]  /*07a0*/  ISETP.GT.U32.OR P0, PT, R24, 0x7feffffe, P0 ;  /* 0x7feffffe1800780c */ /* 0x000fc60000704470 */
[----:B------:R-:W-:-:S10]  /*07b0*/  DFMA R16, R18, R16, R20 ;  /* 0x000000101210722b */ /* 0x000fd40000000014 */
[----:B------:R-:W-:Y:S05]  /*07c0*/  @P0 BRA `(.L_x_24) ;  /* 0x00000000006c0947 */ /* 0x000fea0003800000 */
[----:B------:R-:W-:-:S04]  /*07d0*/  LOP3.LUT R18, R9, 0x7ff00000, RZ, 0xc0, !PT ;  /* 0x7ff0000009127812 */ /* 0x000fc800078ec0ff */
[CC--:B------:R-:W-:Y:S02]  /*07e0*/  VIADDMNMX R10, R13.reuse, -R18.reuse, 0xb9600000, !PT ;  /* 0xb96000000d0a7446 */ /* 0x0c0fe40007800912 */
[----:B------:R-:W-:Y:S02]  /*07f0*/  ISETP.GE.U32.AND P0, PT, R13, R18, PT ;  /* 0x000000120d00720c */ /* 0x000fe40003f06070 */
[----:B------:R-:W-:Y:S02]  /*0800*/  VIMNMX R10, PT, PT, R10, 0x46a00000, PT ;  /* 0x46a000000a0a7848 */ /* 0x000fe40003fe0100 */
[----:B------:R-:W-:-:S05]  /*0810*/  SEL R13, R14, 0x63400000, !P0 ;  /* 0x634000000e0d7807 */ /* 0x000fca0004000000 */
[----:B------:R-:W-:Y:S02]  /*0820*/  IMAD.IADD R13, R10, 0x1, -R13 ;  /* 0x000000010a0d7824 */ /* 0x000fe400078e0a0d */
[----:B------:R-:W-:Y:S02]  /*0830*/  IMAD.MOV.U32 R10, RZ, RZ, RZ ;  /* 0x000000ffff0a7224 */ /* 0x000fe400078e00ff */
[----:B------:R-:W-:-:S06]  /*0840*/  VIADD R11, R13, 0x7fe00000 ;  /* 0x7fe000000d0b7836 */ /* 0x000fcc0000000000 */
[----:B------:R-:W-:-:S10]  /*0850*/  DMUL R14, R16, R10 ;  /* 0x0000000a100e7228 */ /* 0x000fd40000000000 */
[----:B------:R-:W-:-:S13]  /*0860*/  FSETP.GTU.AND P0, PT, |R15|, 1.469367938527859385e-39, PT ;  /* 0x001000000f00780b */ /* 0x000fda0003f0c200 */
[----:B------:R-:W-:Y:S05]  /*0870*/  @P0 BRA `(.L_x_25) ;  /* 0x0000000000940947 */ /* 0x000fea0003800000 */
[----:B------:R-:W-:Y:S01]  /*0880*/  DFMA R2, R16, -R4, R2 ;  /* 0x800000041002722b */ /* 0x000fe20000000002 */
[----:B------:R-:W-:-:S09]  /*0890*/  IMAD.MOV.U32 R10, RZ, RZ, RZ ;  /* 0x000000ffff0a7224 */ /* 0x000fd200078e00ff */
[C---:B------:R-:W-:Y:S02]  /*08a0*/  FSETP.NEU.AND P0, PT, R3.reuse, RZ, PT ;  /* 0x000000ff0300720b */ /* 0x040fe40003f0d000 */
[----:B------:R-:W-:-:S04]  /*08b0*/  LOP3.LUT R9, R3, 0x80000000, R9, 0x48, !PT ;  /* 0x8000000003097812 */ /* 0x000fc800078e4809 */
[----:B------:R-:W-:-:S07]  /*08c0*/  LOP3.LUT R11, R9, R11, RZ, 0xfc, !PT ;  /* 0x0000000b090b7212 */ /* 0x000fce00078efcff */
[----:B------:R-:W-:Y:S05]  /*08d0*/  @!P0 BRA `(.L_x_25) ;  /* 0x00000000007c8947 */ /* 0x000fea0003800000 */
[----:B------:R-:W-:Y:S01]  /*08e0*/  IMAD.MOV R3, RZ, RZ, -R13 ;  /* 0x000000ffff037224 */ /* 0x000fe200078e0a0d */
[----:B------:R-:W-:Y:S01]  /*08f0*/  DMUL.RP R10, R16, R10 ;  /* 0x0000000a100a7228 */ /* 0x000fe20000008000 */
[----:B------:R-:W-:-:S06]  /*0900*/  IMAD.MOV.U32 R2, RZ, RZ, RZ ;  /* 0x000000ffff027224 */ /* 0x000fcc00078e00ff */
[----:B------:R-:W-:-:S03]  /*0910*/  DFMA R2, R14, -R2, R16 ;  /* 0x800000020e02722b */ /* 0x000fc60000000010 */
[----:B------:R-:W-:-:S03]  /*0920*/  LOP3.LUT R9, R11, R9, RZ, 0x3c, !PT ;  /* 0x000000090b097212 */ /* 0x000fc600078e3cff */
[----:B------:R-:W-:-:S04]  /*0930*/  IADD3 R2, PT, PT, -R13, -0x43300000, RZ ;  /* 0xbcd000000d027810 */ /* 0x000fc80007ffe1ff */
[----:B------:R-:W-:-:S04]  /*0940*/  FSETP.NEU.AND P0, PT, |R3|, R2, PT ;  /* 0x000000020300720b */ /* 0x000fc80003f0d200 */
[----:B------:R-:W-:Y:S02]  /*0950*/  FSEL R14, R10, R14, !P0 ;  /* 0x0000000e0a0e7208 */ /* 0x000fe40004000000 */
[----:B------:R-:W-:Y:S01]  /*0960*/  FSEL R15, R9, R15, !P0 ;  /* 0x0000000f090f7208 */ /* 0x000fe20004000000 */
[----:B------:R-:W-:Y:S06]  /*0970*/  BRA `(.L_x_25) ;  /* 0x0000000000547947 */ /* 0x000fec0003800000 */
.L_x_24:
[----:B------:R-:W-:-:S14]  /*0980*/  DSETP.NAN.AND P0, PT, R10, R10, PT ;  /* 0x0000000a0a00722a */ /* 0x000fdc0003f08000 */
[----:B------:R-:W-:Y:S05]  /*0990*/  @P0 BRA `(.L_x_26) ;  /* 0x0000000000440947 */ /* 0x000fea0003800000 */
[----:B------:R-:W-:-:S14]  /*09a0*/  DSETP.NAN.AND P0, PT, R8, R8, PT ;  /* 0x000000080800722a */ /* 0x000fdc0003f08000 */
[----:B------:R-:W-:Y:S05]  /*09b0*/  @P0 BRA `(.L_x_27) ;  /* 0x0000000000300947 */ /* 0x000fea0003800000 */
[----:B------:R-:W-:Y:S01]  /*09c0*/  ISETP.NE.AND P0, PT, R23, R22, PT ;  /* 0x000000161700720c */ /* 0x000fe20003f05270 */
[----:B------:R-:W-:Y:S02]  /*09d0*/  IMAD.MOV.U32 R14, RZ, RZ, 0x0 ;  /* 0x00000000ff0e7424 */ /* 0x000fe400078e00ff */
[----:B------:R-:W-:-:S10]  /*09e0*/  IMAD.MOV.U32 R15, RZ, RZ, -0x80000 ;  /* 0xfff80000ff0f7424 */ /* 0x000fd400078e00ff */
[----:B------:R-:W-:Y:S05]  /*09f0*/  @!P0 BRA `(.L_x_25) ;  /* 0x0000000000348947 */ /* 0x000fea0003800000 */
[----:B------:R-:W-:Y:S02]  /*0a00*/  ISETP.NE.AND P0, PT, R23, 0x7ff00000, PT ;  /* 0x7ff000001700780c */ /* 0x000fe40003f05270 */
[----:B------:R-:W-:Y:S02]  /*0a10*/  LOP3.LUT R15, R11, 0x80000000, R9, 0x48, !PT ;  /* 0x800000000b0f7812 */ /* 0x000fe400078e4809 */
[----:B------:R-:W-:-:S13]  /*0a20*/  ISETP.EQ.OR P0, PT, R22, RZ, !P0 ;  /* 0x000000ff1600720c */ /* 0x000fda0004702670 */
[----:B------:R-:W-:Y:S01]  /*0a30*/  @P0 LOP3.LUT R2, R15, 0x7ff00000, RZ, 0xfc, !PT ;  /* 0x7ff000000f020812 */ /* 0x000fe200078efcff */
[----:B------:R-:W-:Y:S02]  /*0a40*/  @!P0 IMAD.MOV.U32 R14, RZ, RZ, RZ ;  /* 0x000000ffff0e8224 */ /* 0x000fe400078e00ff */
[----:B------:R-:W-:Y:S02]  /*0a50*/  @P0 IMAD.MOV.U32 R14, RZ, RZ, RZ ;  /* 0x000000ffff0e0224 */ /* 0x000fe400078e00ff */
[----:B------:R-:W-:Y:S01]  /*0a60*/  @P0 IMAD.MOV.U32 R15, RZ, RZ, R2 ;  /* 0x000000ffff0f0224 */ /* 0x000fe200078e0002 */
[----:B------:R-:W-:Y:S06]  /*0a70*/  BRA `(.L_x_25) ;  /* 0x0000000000147947 */ /* 0x000fec0003800000 */
.L_x_27:
[----:B------:R-:W-:Y:S01]  /*0a80*/  LOP3.LUT R15, R9, 0x80000, RZ, 0xfc, !PT ;  /* 0x00080000090f7812 */ /* 0x000fe200078efcff */
[----:B------:R-:W-:Y:S01]  /*0a90*/  IMAD.MOV.U32 R14, RZ, RZ, R8 ;  /* 0x000000ffff0e7224 */ /* 0x000fe200078e0008 */
[----:B------:R-:W-:Y:S06]  /*0aa0*/  BRA `(.L_x_25) ;  /* 0x0000000000087947 */ /* 0x000fec0003800000 */
.L_x_26:
[----:B------:R-:W-:Y:S01]  /*0ab0*/  LOP3.LUT R15, R11, 0x80000, RZ, 0xfc, !PT ;  /* 0x000800000b0f7812 */ /* 0x000fe200078efcff */
[----:B------:R-:W-:-:S07]  /*0ac0*/  IMAD.MOV.U32 R14, RZ, RZ, R10 ;  /* 0x000000ffff0e7224 */ /* 0x000fce00078e000a */
.L_x_25:
[----:B------:R-:W-:Y:S05]  /*0ad0*/  BSYNC.RECONVERGENT B1 ;  /* 0x0000000000017941 */ /* 0x000fea0003800200 */
.L_x_23:
[----:B------:R-:W-:Y:S02]  /*0ae0*/  IMAD.MOV.U32 R13, RZ, RZ, 0x0 ;  /* 0x00000000ff0d7424 */ /* 0x000fe400078e00ff */
[----:B------:R-:W-:Y:S02]  /*0af0*/  IMAD.MOV.U32 R2, RZ, RZ, R14 ;  /* 0x000000ffff027224 */ /* 0x000fe400078e000e */
[----:B------:R-:W-:Y:S01]  /*0b00*/  IMAD.MOV.U32 R3, RZ, RZ, R15 ;  /* 0x000000ffff037224 */ /* 0x000fe200078e000f */
[----:B------:R-:W-:Y:S06]  /*0b10*/  RET.REL.NODEC R12 `(_Z19inicializarVectoresPfS_i) ;  /* 0xfffffff40c387950 */ /* 0x000fec0003c3ffff */
.L_x_28:
        /* <DEDUP_REMOVED lines=14> */
.L_x_33:


//--------------------- .text._Z24reduceMediaAritmetica_1DPiPli --------------------------
	.section	.text._Z24reduceMediaAritmetica_1DPiPli,"ax",@progbits
	.align	128
        .global         _Z24reduceMediaAritmetica_1DPiPli
        .type           _Z24reduceMediaAritmetica_1DPiPli,@function
        .size           _Z24reduceMediaAritmetica_1DPiPli,(.L_x_40 - _Z24reduceMediaAritmetica_1DPiPli)
        .other          _Z24reduceMediaAritmetica_1DPiPli,@"STO_CUDA_ENTRY STV_DEFAULT"
_Z24reduceMediaAritmetica_1DPiPli:
.text._Z24reduceMediaAritmetica_1DPiPli:
[----:B------:R-:W-:Y:S01]  /*0000*/  LDC R1, c[0x0][0x37c] ;  /* 0x0000df00ff017b82 */ /* 0x000fe20000000800 */
[----:B------:R-:W0:Y:S01]  /*0010*/  S2R R6, SR_TID.X ;  /* 0x0000000000067919 */ /* 0x000e220000002100 */
[----:B------:R-:W1:Y:S01]  /*0020*/  LDCU UR4, c[0x0][0x390] ;  /* 0x00007200ff0477ac */ /* 0x000e620008000800 */
[----:B------:R-:W0:Y:S01]  /*0030*/  S2R R7, SR_CTAID.X ;  /* 0x0000000000077919 */ /* 0x000e220000002500 */
[----:B------:R-:W0:Y:S01]  /*0040*/  LDCU UR8, c[0x0][0x360] ;  /* 0x00006c00ff0877ac */ /* 0x000e220008000800 */
[----:B------:R-:W2:Y:S01]  /*0050*/  LDCU.64 UR6, c[0x0][0x358] ;  /* 0x00006b00ff0677ac */ /* 0x000ea20008000a00 */
[----:B-1----:R-:W-:Y:S01]  /*0060*/  UIMAD UR4, UR4, UR4, URZ ;  /* 0x00000004040472a4 */ /* 0x002fe2000f8e02ff */
[----:B0-----:R-:W-:-:S05]  /*0070*/  IMAD R5, R7, UR8, R6 ;  /* 0x0000000807057c24 */ /* 0x001fca000f8e0206 */
[----:B------:R-:W-:-:S13]  /*0080*/  ISETP.GE.AND P1, PT, R5, UR4, PT ;  /* 0x0000000405007c0c */ /* 0x000fda000bf26270 */
[----:B------:R-:W0:Y:S02]  /*0090*/  @!P1 LDC.64 R2, c[0x0][0x380] ;  /* 0x0000e000ff029b82 */ /* 0x000e240000000a00 */
[----:B0-----:R-:W-:-:S06]  /*00a0*/  @!P1 IMAD.WIDE R2, R5, 0x4, R2 ;  /* 0x0000000405029825 */ /* 0x001fcc00078e0202 */
[----:B--2---:R-:W2:Y:S01]  /*00b0*/  @!P1 LDG.E R2, desc[UR6][R2.64] ;  /* 0x0000000602029981 */ /* 0x004ea2000c1e1900 */
[----:B------:R-:W0:Y:S01]  /*00c0*/  S2UR UR5, SR_CgaCtaId ;  /* 0x00000000000579c3 */ /* 0x000e220000008800 */
[----:B------:R-:W-:Y:S01]  /*00d0*/  IMAD.U32 R0, RZ, RZ, UR8 ;  /* 0x00000008ff007e24 */ /* 0x000fe2000f8e00ff */
[----:B------:R-:W-:Y:S01]  /*00e0*/  UMOV UR4, 0x400 ;  /* 0x0000040000047882 */ /* 0x000fe20000000000 */
[----:B------:R-:W-:-:S03]  /*00f0*/  IMAD.MOV.U32 R4, RZ, RZ, RZ ;  /* 0x000000ffff047224 */ /* 0x000fc600078e00ff */
[----:B------:R-:W-:Y:S01]  /*0100*/  ISETP.GE.U32.AND P0, PT, R0, 0x2, PT ;  /* 0x000000020000780c */ /* 0x000fe20003f06070 */
[----:B0-----:R-:W-:-:S06]  /*0110*/  ULEA UR4, UR5, UR4, 0x18 ;  /* 0x0000000405047291 */ /* 0x001fcc000f8ec0ff */
[C---:B------:R-:W-:Y:S02]  /*0120*/  LEA R5, R6.reuse, UR4, 0x2 ;  /* 0x0000000406057c11 */ /* 0x040fe4000f8e10ff */
[----:B--2---:R-:W-:Y:S02]  /*0130*/  @!P1 I2FP.F32.S32 R4, R2 ;  /* 0x0000000200049245 */ /* 0x004fe40000201400 */
[----:B------:R-:W-:-:S03]  /*0140*/  ISETP.NE.AND P1, PT, R6, RZ, PT ;  /* 0x000000ff0600720c */ /* 0x000fc60003f25270 */
[----:B------:R0:W-:Y:S01]  /*0150*/  STS [R5], R4 ;  /* 0x0000000405007388 */ /* 0x0001e20000000800 */
[----:B------:R-:W-:Y:S06]  /*0160*/  BAR.SYNC.DEFER_BLOCKING 0x0 ;  /* 0x0000000000007b1d */ /* 0x000fec0000010000 */
[----:B------:R-:W-:Y:S05]  /*0170*/  @!P0 BRA `(.L_x_29) ;  /* 0x00000000002c8947 */ /* 0x000fea0003800000 */
.L_x_30:
        /* <DEDUP_REMOVED lines=11> */
.L_x_29:
[----:B------:R-:W-:Y:S05]  /*0230*/  @P1 EXIT ;  /* 0x000000000000194d */ /* 0x000fea0003800000 */
[----:B------:R-:W1:Y:S01]  /*0240*/  S2UR UR5, SR_CgaCtaId ;  /* 0x00000000000579c3 */ /* 0x000e620000008800 */
[----:B------:R-:W-:-:S07]  /*0250*/  UMOV UR4, 0x400 ;  /* 0x0000040000047882 */ /* 0x000fce0000000000 */
[----:B0-----:R-:W0:Y:S01]  /*0260*/  LDC.64 R4, c[0x0][0x388] ;  /* 0x0000e200ff047b82 */ /* 0x001e220000000a00 */
[----:B-1----:R-:W-:Y:S01]  /*0270*/  ULEA UR4, UR5, UR4, 0x18 ;  /* 0x0000000405047291 */ /* 0x002fe2000f8ec0ff */
[----:B0-----:R-:W-:-:S08]  /*0280*/  IMAD.WIDE.U32 R4, R7, 0x8, R4 ;  /* 0x0000000807047825 */ /* 0x001fd000078e0004 */
[----:B------:R-:W0:Y:S02]  /*0290*/  LDS R2, [UR4] ;  /* 0x00000004ff027984 */ /* 0x000e240008000800 */
[----:B0-----:R-:W0:Y:S02]  /*02a0*/  F2I.S64.TRUNC R2, R2 ;  /* 0x0000000200027311 */ /* 0x001e24000020d900 */
[----:B0-----:R-:W-:Y:S01]  /*02b0*/  STG.E.64 desc[UR6][R4.64], R2 ;  /* 0x0000000204007986 */ /* 0x001fe2000c101b06 */
[----:B------:R-:W-:Y:S05]  /*02c0*/  EXIT ;  /* 0x000000000000794d */ /* 0x000fea0003800000 */
.L_x_31:
        /* <DEDUP_REMOVED lines=11> */
.L_x_40:


//--------------------- .text._Z15floyd_kernel_2DPiii --------------------------
	.section	.text._Z15floyd_kernel_2DPiii,"ax",@progbits
	.align	128
        .global         _Z15floyd_kernel_2DPiii
        .type           _Z15floyd_kernel_2DPiii,@function
        .size           _Z15floyd_kernel_2DPiii,(.L_x_41 - _Z15floyd_kernel_2DPiii)
        .other          _Z15floyd_kernel_2DPiii,@"STO_CUDA_ENTRY STV_DEFAULT"
_Z15floyd_kernel_2DPiii:
.text._Z15floyd_kernel_2DPiii:
[----:B------:R-:W-:Y:S01]  /*0000*/  LDC R1, c[0x0][0x37c] ;  /* 0x0000df00ff017b82 */ /* 0x000fe20000000800 */
[----:B------:R-:W0:Y:S07]  /*0010*/  S2R R3, SR_TID.X ;  /* 0x0000000000037919 */ /* 0x000e2e0000002100 */
[----:B------:R-:W0:Y:S01]  /*0020*/  LDC R0, c[0x0][0x360] ;  /* 0x0000d800ff007b82 */ /* 0x000e220000000800 */
[----:B------:R-:W1:Y:S01]  /*0030*/  LDCU UR6, c[0x0][0x388] ;  /* 0x00007100ff0677ac */ /* 0x000e620008000800 */
[----:B------:R-:W2:Y:S06]  /*0040*/  S2R R2, SR_TID.Y ;  /* 0x0000000000027919 */ /* 0x000eac0000002200 */
[----:B------:R-:W0:Y:S08]  /*0050*/  S2UR UR4, SR_CTAID.X ;  /* 0x00000000000479c3 */ /* 0x000e300000002500 */
[----:B------:R-:W2:Y:S08]  /*0060*/  S2UR UR5, SR_CTAID.Y ;  /* 0x00000000000579c3 */ /* 0x000eb00000002600 */
[----:B------:R-:W2:Y:S01]  /*0070*/  LDC R5, c[0x0][0x364] ;  /* 0x0000d900ff057b82 */ /* 0x000ea20000000800 */
[----:B0-----:R-:W-:-:S02]  /*0080*/  IMAD R0, R0, UR4, R3 ;  /* 0x0000000400007c24 */ /* 0x001fc4000f8e0203 */
[----:B--2---:R-:W-:-:S05]  /*0090*/  IMAD R5, R5, UR5, R2 ;  /* 0x0000000505057c24 */ /* 0x004fca000f8e0202 */
[----:B------:R-:W-:-:S04]  /*00a0*/  VIMNMX R2, PT, PT, R0, R5, !PT ;  /* 0x0000000500027248 */ /* 0x000fc80007fe0100 */
[----:B-1----:R-:W-:-:S13]  /*00b0*/  ISETP.GE.AND P0, PT, R2, UR6, PT ;  /* 0x0000000602007c0c */ /* 0x002fda000bf06270 */
[----:B------:R-:W-:Y:S05]  /*00c0*/  @P0 EXIT ;  /* 0x000000000000094d */ /* 0x000fea0003800000 */
[----:B------:R-:W0:Y:S02]  /*00d0*/  LDC R11, c[0x0][0x38c] ;  /* 0x0000e300ff0b7b82 */ /* 0x000e240000000800 */
[----:B0-----:R-:W-:-:S04]  /*00e0*/  ISETP.NE.AND P0, PT, R5, R11, PT ;  /* 0x0000000b0500720c */ /* 0x001fc80003f05270 */
[----:B------:R-:W-:-:S04]  /*00f0*/  ISETP.EQ.OR P0, PT, R5, R0, !P0 ;  /* 0x000000000500720c */ /* 0x000fc80004702670 */
[----:B------:R-:W-:-:S13]  /*0100*/  ISETP.EQ.OR P0, PT, R0, R11, P0 ;  /* 0x0000000b0000720c */ /* 0x000fda0000702670 */
[----:B------:R-:W-:Y:S05]  /*0110*/  @P0 EXIT ;  /* 0x000000000000094d */ /* 0x000fea0003800000 */
[----:B------:R-:W0:Y:S01]  /*0120*/  LDC.64 R2, c[0x0][0x380] ;  /* 0x0000e000ff027b82 */ /* 0x000e220000000a00 */
[----:B------:R-:W1:Y:S01]  /*0130*/  LDCU.64 UR4, c[0x0][0x358] ;  /* 0x00006b00ff0477ac */ /* 0x000e620008000a00 */
[----:B------:R-:W-:Y:S02]  /*0140*/  IMAD R7, R5, UR6, R11 ;  /* 0x0000000605077c24 */ /* 0x000fe4000f8e020b */
[--C-:B------:R-:W-:Y:S02]  /*0150*/  IMAD R11, R11, UR6, R0.reuse ;  /* 0x000000060b0b7c24 */ /* 0x100fe4000f8e0200 */
[----:B------:R-:W-:Y:S02]  /*0160*/  IMAD R9, R5, UR6, R0 ;  /* 0x0000000605097c24 */ /* 0x000fe4000f8e0200 */
[----:B0-----:R-:W-:-:S04]  /*0170*/  IMAD.WIDE R4, R7, 0x4, R2 ;  /* 0x0000000407047825 */ /* 0x001fc800078e0202 */
[--C-:B------:R-:W-:Y:S02]  /*0180*/  IMAD.WIDE R6, R11, 0x4, R2.reuse ;  /* 0x000000040b067825 */ /* 0x100fe400078e0202 */
[----:B-1----:R-:W2:Y:S02]  /*0190*/  LDG.E R5, desc[UR4][R4.64] ;  /* 0x0000000404057981 */ /* 0x002ea4000c1e1900 */
[----:B------:R-:W-:Y:S02]  /*01a0*/  IMAD.WIDE R2, R9, 0x4, R2 ;  /* 0x0000000409027825 */ /* 0x000fe400078e0202 */
[----:B------:R-:W2:Y:S04]  /*01b0*/  LDG.E R6, desc[UR4][R6.64] ;  /* 0x0000000406067981 */ /* 0x000ea8000c1e1900 */
[----:B------:R-:W2:Y:S02]  /*01c0*/  LDG.E R0, desc[UR4][R2.64] ;  /* 0x0000000402007981 */ /* 0x000ea4000c1e1900 */
[----:B--2---:R-:W-:-:S05]  /*01d0*/  VIADDMNMX R9, R6, R5, R0, PT ;  /* 0x0000000506097246 */ /* 0x004fca0003800100 */
[----:B------:R-:W-:Y:S01]  /*01e0*/  STG.E desc[UR4][R2.64], R9 ;  /* 0x0000000902007986 */ /* 0x000fe2000c101904 */
[----:B------:R-:W-:Y:S05]  /*01f0*/  EXIT ;  /* 0x000000000000794d */ /* 0x000fea0003800000 */
.L_x_32:
        /* <DEDUP_REMOVED lines=16> */
.L_x_41:


//--------------------- .nv.shared._Z8computaDPfS_f --------------------------
	.section	.nv.shared._Z8computaDPfS_f,"aw",@nobits
	.sectionflags	@""
	.align	16
	.zero		1024


//--------------------- .nv.shared.reserved.0     --------------------------
	.section	.nv.shared.reserved.0,"aw",@nobits
	.weak		__nv_reservedSMEM_offset_0_alias
	.size		__nv_reservedSMEM_offset_0_alias, 0, 64
	.other		__nv_reservedSMEM_offset_0_alias,@"STO_CUDA_RESERVED_SHARED STV_DEFAULT"
__nv_reservedSMEM_offset_0_alias:
	.zero		0
	.zero		64


//--------------------- .nv.shared._Z18calculaMaximoTotalPfS_f --------------------------
	.section	.nv.shared._Z18calculaMaximoTotalPfS_f,"aw",@nobits
	.sectionflags	@""
	.align	16
.nv.shared._Z18calculaMaximoTotalPfS_f:
	.zero		1040


//--------------------- .nv.shared._Z14calculaMaximoCPfS_f --------------------------
	.section	.nv.shared._Z14calculaMaximoCPfS_f,"aw",@nobits
	.sectionflags	@""
	.align	16
.nv.shared._Z14calculaMaximoCPfS_f:
	.zero		1040


//--------------------- .nv.shared._Z11computaC_v2PfS_S_iii --------------------------
	.section	.nv.shared._Z11computaC_v2PfS_S_iii,"aw",@nobits
	.sectionflags	@""
	.align	16
	.zero		1024


//--------------------- .nv.shared._Z8computaCPfS_S_ii --------------------------
	.section	.nv.shared._Z8computaCPfS_S_ii,"aw",@nobits
	.sectionflags	@""
	.align	16
	.zero		1024


//--------------------- .nv.shared._Z19inicializarVectoresPfS_i --------------------------
	.section	.nv.shared._Z19inicializarVectoresPfS_i,"aw",@nobits
	.sectionflags	@""
	.align	16
	.zero		1024


//--------------------- .nv.shared._Z24reduceMediaAritmetica_1DPiPli --------------------------
	.section	.nv.shared._Z24reduceMediaAritmetica_1DPiPli,"aw",@nobits
	.sectionflags	@""
	.align	16
	.zero		1024


//--------------------- .nv.shared._Z15floyd_kernel_2DPiii --------------------------
	.section	.nv.shared._Z15floyd_kernel_2DPiii,"aw",@nobits
	.sectionflags	@""
	.align	16
	.zero		1024


//--------------------- .nv.constant0._Z8computaDPfS_f --------------------------
	.section	.nv.constant0._Z8computaDPfS_f,"a",@progbits
	.sectionflags	@""
	.align	4
.nv.constant0._Z8computaDPfS_f:
	.zero		916


//--------------------- .nv.constant0._Z18calculaMaximoTotalPfS_f --------------------------
	.section	.nv.constant0._Z18calculaMaximoTotalPfS_f,"a",@progbits
	.sectionflags	@""
	.align	4
.nv.constant0._Z18calculaMaximoTotalPfS_f:
	.zero		916


//--------------------- .nv.constant0._Z14calculaMaximoCPfS_f --------------------------
	.section	.nv.constant0._Z14calculaMaximoCPfS_f,"a",@progbits
	.sectionflags	@""
	.align	4
.nv.constant0._Z14calculaMaximoCPfS_f:
	.zero		916


//--------------------- .nv.constant0._Z11computaC_v2PfS_S_iii --------------------------
	.section	.nv.constant0._Z11computaC_v2PfS_S_iii,"a",@progbits
	.sectionflags	@""
	.align	4
.nv.constant0._Z11computaC_v2PfS_S_iii:
	.zero		932


//--------------------- .nv.constant0._Z8computaCPfS_S_ii --------------------------
	.section	.nv.constant0._Z8computaCPfS_S_ii,"a",@progbits
	.sectionflags	@""
	.align	4
.nv.constant0._Z8computaCPfS_S_ii:
	.zero		928


//--------------------- .nv.constant0._Z19inicializarVectoresPfS_i --------------------------
	.section	.nv.constant0._Z19inicializarVectoresPfS_i,"a",@progbits
	.sectionflags	@""
	.align	4
.nv.constant0._Z19inicializarVectoresPfS_i:
	.zero		916


//--------------------- .nv.constant0._Z24reduceMediaAritmetica_1DPiPli --------------------------
	.section	.nv.constant0._Z24reduceMediaAritmetica_1DPiPli,"a",@progbits
	.sectionflags	@""
	.align	4
.nv.constant0._Z24reduceMediaAritmetica_1DPiPli:
	.zero		916


//--------------------- .nv.constant0._Z15floyd_kernel_2DPiii --------------------------
	.section	.nv.constant0._Z15floyd_kernel_2DPiii,"a",@progbits
	.sectionflags	@""
	.align	4
.nv.constant0._Z15floyd_kernel_2DPiii:
	.zero		912


//--------------------- SYMBOLS --------------------------

	.type		.nv.reservedSmem.offset0,@object
	.size		.nv.reservedSmem.offset0,0x4
	.type		.nv.reservedSmem.cap,@object
	.size		.nv.reservedSmem.cap,0x4
